// auto-generated by cutlass_sweep.gemm — config: {"arch": "sm_100", "cluster_m": 1, "cluster_n": 1, "dtype": "fp16", "stages": 5, "tile_k": 64, "tile_m": 128, "tile_n": 128}
#include "cutlass/cutlass.h"
#include "cutlass/gemm/collective/collective_builder.hpp"
#include "cutlass/gemm/device/gemm_universal_adapter.h"
#include "cutlass/gemm/kernel/gemm_universal.hpp"
#include "cutlass/epilogue/collective/collective_builder.hpp"

using ElemA = cutlass::half_t;
using ElemB = cutlass::half_t;
using ElemCD = cutlass::half_t;
using Acc  = float;
using TileShape    = cute::Shape<cute::_128, cute::_128, cute::_64>;
using ClusterShape = cute::Shape<cute::_1, cute::_1, cute::_1>;

using CollectiveEpilogue = typename cutlass::epilogue::collective::CollectiveBuilder<
    cutlass::arch::Sm100, cutlass::arch::OpClassTensorOp,
    TileShape, ClusterShape,
    cutlass::epilogue::collective::EpilogueTileAuto,
    Acc, Acc,
    ElemCD, cutlass::layout::RowMajor, 128 / cutlass::sizeof_bits<ElemCD>::value,
    ElemCD, cutlass::layout::RowMajor, 128 / cutlass::sizeof_bits<ElemCD>::value,
    cutlass::epilogue::collective::EpilogueScheduleAuto
  >::CollectiveOp;

using CollectiveMainloop = typename cutlass::gemm::collective::CollectiveBuilder<
    cutlass::arch::Sm100, cutlass::arch::OpClassTensorOp,
    ElemA, cutlass::layout::RowMajor, 128 / cutlass::sizeof_bits<ElemA>::value,
    ElemB, cutlass::layout::ColumnMajor, 128 / cutlass::sizeof_bits<ElemB>::value,
    Acc,
    TileShape, ClusterShape,
    cutlass::gemm::collective::StageCount<5>,
    cutlass::gemm::collective::KernelScheduleAuto
  >::CollectiveOp;

using GemmKernel = cutlass::gemm::kernel::GemmUniversal<
    cute::Shape<int,int,int,int>,
    CollectiveMainloop,
    CollectiveEpilogue
>;
using Gemm = cutlass::gemm::device::GemmUniversalAdapter<GemmKernel>;

// Force the device kernel symbol into the cubin without needing a host main.
auto* _anchor = &cutlass::device_kernel<GemmKernel>;


// ===== COMPILED SASS (sm_100a) =====

	.target	sm_100a

	.elftype	@"ET_EXEC"


//--------------------- .note.nv.tkinfo           --------------------------
	.section	.note.nv.tkinfo,"",@"SHT_NOTE"
	.sectionflags	@"SHF_NOTE_NV_TKINFO"
	.tkinfo
        /*0018*/ 	.word	0x00000002
        /*0030*/ 	.string	""
        /*0030*/ 	.string	"ptxas"
        /*0030*/ 	.string	"Cuda compilation tools, release 13.0, V13.0.88"
        /*0030*/ 	.string	"Build cuda_13.0.r13.0/compiler.36424714_0"
        /*0030*/ 	.string	"-arch sm_100a -m 64 "



//--------------------- .note.nv.cuinfo           --------------------------
	.section	.note.nv.cuinfo,"",@"SHT_NOTE"
	.sectionflags	@"SHF_NOTE_NV_CUINFO"
        /*0018*/ 	.short	0x0002
        /*001a*/ 	.short	0x0064
        /*001c*/ 	.short	0x0082
	.zero		2


//--------------------- .nv.info                  --------------------------
	.section	.nv.info,"",@"SHT_CUDA_INFO"
	.align	4


	//----- nvinfo : EIATTR_REGCOUNT
	.align		4
        /*0000*/ 	.byte	0x04, 0x2f
        /*0002*/ 	.short	(.L_19 - .L_18)
	.align		4
.L_18:
        /*0004*/ 	.word	index@(_ZN7cutlass13device_kernelINS_4gemm6kernel13GemmUniversalIN4cute5tupleIJiiiiEEENS1_10collective13CollectiveMmaINS1_35MainloopSm100TmaUmmaWarpSpecializedILi5ELi2ELi4ENS5_IJNS4_1CILi1EEESB_SB_EEEEENS5_IJNSA_ILi128EEESE_NSA_ILi64EEEEEENS_6half_tENS5_IJlSB_lEEESH_SI_NS4_8TiledMMAINS4_8MMA_AtomIJNS4_20SM100_MMA_F16BF16_SSISH_SH_fLi128ELi128ELNS4_4UMMA5MajorE0ELSN_0ELNSM_7ScaleInE0ELSO_0EEEEEENS4_6LayoutISC_NS5_IJNSA_ILi0EEESS_SS_EEEEENS5_IJNS4_10UnderscoreESV_SV_EEEEENS4_13SM90_TMA_LOADENS4_14ComposedLayoutINS4_7SwizzleILi3ELi4ELi3EEENS4_18smem_ptr_flag_bitsILi16EEENSR_INS5_IJNSA_ILi8EEESF_EEENS5_IJSF_SB_EEEEEEEvNS4_8identityESY_S18_vS19_EENS_8epilogue10collective18CollectiveEpilogueINS1B_23Sm100TmaWarpSpecializedILi4ELi2ELi32ELb1ELb0EEEJSG_NS5_IJNSR_ISE_SB_EENSR_INSA_ILi32EEESB_EEEEESH_SI_SH_SI_NS1B_6fusion15FusionCallbacksIS1F_NS1K_17LinearCombinationISH_fSH_fLNS_15FloatRoundStyleE2EEESG_S1J_JEEENS4_5SM1004TMEM4LOAD26SM100_TMEM_LOAD_32dp32b32xESY_NSZ_INS10_ILi2ELi4ELi3EEES13_NSR_INS5_IJS14_S1H_EEENS5_IJS1H_SB_EEEEEEENS4_39AutoVectorizingCopyWithAssumedAlignmentILi128EEENS4_14SM90_TMA_STOREES1Y_S20_S20_EEEvvEEEEvNT_6ParamsE)
        /*0008*/ 	.word	0x0000006e


	//----- nvinfo : EIATTR_FRAME_SIZE
	.align		4
.L_19:
        /*000c*/ 	.byte	0x04, 0x11
        /*000e*/ 	.short	(.L_21 - .L_20)
	.align		4
.L_20:
        /*0010*/ 	.word	index@($__internal_2_$__cuda_sm10x_tcgen05_guardrail_trap_unallocated_columns_being_dealloced)
        /*0014*/ 	.word	0x00000000


	//----- nvinfo : EIATTR_FRAME_SIZE
	.align		4
.L_21:
        /*0018*/ 	.byte	0x04, 0x11
        /*001a*/ 	.short	(.L_23 - .L_22)
	.align		4
.L_22:
        /*001c*/ 	.word	index@($__internal_1_$__cuda_sm10x_tcgen05_guardrail_trap_phase_invalid_during_alloc)
        /*0020*/ 	.word	0x00000000


	//----- nvinfo : EIATTR_FRAME_SIZE
	.align		4
.L_23:
        /*0024*/ 	.byte	0x04, 0x11
        /*0026*/ 	.short	(.L_25 - .L_24)
	.align		4
.L_24:
        /*0028*/ 	.word	index@($__internal_0_$__cuda_sm10x_tcgen05_guardrail_trap_col_being_dealloced_not_returned_by_alloc)
        /*002c*/ 	.word	0x00000000


	//----- nvinfo : EIATTR_FRAME_SIZE
	.align		4
.L_25:
        /*0030*/ 	.byte	0x04, 0x11
        /*0032*/ 	.short	(.L_27 - .L_26)
	.align		4
.L_26:
        /*0034*/ 	.word	index@(_ZN7cutlass13device_kernelINS_4gemm6kernel13GemmUniversalIN4cute5tupleIJiiiiEEENS1_10collective13CollectiveMmaINS1_35MainloopSm100TmaUmmaWarpSpecializedILi5ELi2ELi4ENS5_IJNS4_1CILi1EEESB_SB_EEEEENS5_IJNSA_ILi128EEESE_NSA_ILi64EEEEEENS_6half_tENS5_IJlSB_lEEESH_SI_NS4_8TiledMMAINS4_8MMA_AtomIJNS4_20SM100_MMA_F16BF16_SSISH_SH_fLi128ELi128ELNS4_4UMMA5MajorE0ELSN_0ELNSM_7ScaleInE0ELSO_0EEEEEENS4_6LayoutISC_NS5_IJNSA_ILi0EEESS_SS_EEEEENS5_IJNS4_10UnderscoreESV_SV_EEEEENS4_13SM90_TMA_LOADENS4_14ComposedLayoutINS4_7SwizzleILi3ELi4ELi3EEENS4_18smem_ptr_flag_bitsILi16EEENSR_INS5_IJNSA_ILi8EEESF_EEENS5_IJSF_SB_EEEEEEEvNS4_8identityESY_S18_vS19_EENS_8epilogue10collective18CollectiveEpilogueINS1B_23Sm100TmaWarpSpecializedILi4ELi2ELi32ELb1ELb0EEEJSG_NS5_IJNSR_ISE_SB_EENSR_INSA_ILi32EEESB_EEEEESH_SI_SH_SI_NS1B_6fusion15FusionCallbacksIS1F_NS1K_17LinearCombinationISH_fSH_fLNS_15FloatRoundStyleE2EEESG_S1J_JEEENS4_5SM1004TMEM4LOAD26SM100_TMEM_LOAD_32dp32b32xESY_NSZ_INS10_ILi2ELi4ELi3EEES13_NSR_INS5_IJS14_S1H_EEENS5_IJS1H_SB_EEEEEEENS4_39AutoVectorizingCopyWithAssumedAlignmentILi128EEENS4_14SM90_TMA_STOREES1Y_S20_S20_EEEvvEEEEvNT_6ParamsE)
        /*0038*/ 	.word	0x00000000


	//----- nvinfo : EIATTR_MIN_STACK_SIZE
	.align		4
.L_27:
        /*003c*/ 	.byte	0x04, 0x12
        /*003e*/ 	.short	(.L_29 - .L_28)
	.align		4
.L_28:
        /*0040*/ 	.word	index@(_ZN7cutlass13device_kernelINS_4gemm6kernel13GemmUniversalIN4cute5tupleIJiiiiEEENS1_10collective13CollectiveMmaINS1_35MainloopSm100TmaUmmaWarpSpecializedILi5ELi2ELi4ENS5_IJNS4_1CILi1EEESB_SB_EEEEENS5_IJNSA_ILi128EEESE_NSA_ILi64EEEEEENS_6half_tENS5_IJlSB_lEEESH_SI_NS4_8TiledMMAINS4_8MMA_AtomIJNS4_20SM100_MMA_F16BF16_SSISH_SH_fLi128ELi128ELNS4_4UMMA5MajorE0ELSN_0ELNSM_7ScaleInE0ELSO_0EEEEEENS4_6LayoutISC_NS5_IJNSA_ILi0EEESS_SS_EEEEENS5_IJNS4_10UnderscoreESV_SV_EEEEENS4_13SM90_TMA_LOADENS4_14ComposedLayoutINS4_7SwizzleILi3ELi4ELi3EEENS4_18smem_ptr_flag_bitsILi16EEENSR_INS5_IJNSA_ILi8EEESF_EEENS5_IJSF_SB_EEEEEEEvNS4_8identityESY_S18_vS19_EENS_8epilogue10collective18CollectiveEpilogueINS1B_23Sm100TmaWarpSpecializedILi4ELi2ELi32ELb1ELb0EEEJSG_NS5_IJNSR_ISE_SB_EENSR_INSA_ILi32EEESB_EEEEESH_SI_SH_SI_NS1B_6fusion15FusionCallbacksIS1F_NS1K_17LinearCombinationISH_fSH_fLNS_15FloatRoundStyleE2EEESG_S1J_JEEENS4_5SM1004TMEM4LOAD26SM100_TMEM_LOAD_32dp32b32xESY_NSZ_INS10_ILi2ELi4ELi3EEES13_NSR_INS5_IJS14_S1H_EEENS5_IJS1H_SB_EEEEEEENS4_39AutoVectorizingCopyWithAssumedAlignmentILi128EEENS4_14SM90_TMA_STOREES1Y_S20_S20_EEEvvEEEEvNT_6ParamsE)
        /*0044*/ 	.word	0x00000000
.L_29:


//--------------------- .nv.compat                --------------------------
	.section	.nv.compat,"",@"SHT_CUDA_COMPAT_INFO"
	.align	4
        /*0000*/ 	.byte	0x02, 0x09, 0x01, 0x00, 0x02, 0x02, 0x02, 0x00, 0x02, 0x05, 0x05, 0x00, 0x03, 0x07, 0x01, 0x01
        /*0010*/ 	.byte	0x02, 0x03, 0x01, 0x00, 0x02, 0x06, 0x01, 0x00, 0x04, 0x0b, 0x08, 0x00, 0x09, 0x00, 0x00, 0x00
        /*0020*/ 	.byte	0x00, 0x00, 0x00, 0x00


//--------------------- .nv.info._ZN7cutlass13device_kernelINS_4gemm6kernel13GemmUniversalIN4cute5tupleIJiiiiEEENS1_10collective13CollectiveMmaINS1_35MainloopSm100TmaUmmaWarpSpecializedILi5ELi2ELi4ENS5_IJNS4_1CILi1EEESB_SB_EEEEENS5_IJNSA_ILi128EEESE_NSA_ILi64EEEEEENS_6half_tENS5_IJlSB_lEEESH_SI_NS4_8TiledMMAINS4_8MMA_AtomIJNS4_20SM100_MMA_F16BF16_SSISH_SH_fLi128ELi128ELNS4_4UMMA5MajorE0ELSN_0ELNSM_7ScaleInE0ELSO_0EEEEEENS4_6LayoutISC_NS5_IJNSA_ILi0EEESS_SS_EEEEENS5_IJNS4_10UnderscoreESV_SV_EEEEENS4_13SM90_TMA_LOADENS4_14ComposedLayoutINS4_7SwizzleILi3ELi4ELi3EEENS4_18smem_ptr_flag_bitsILi16EEENSR_INS5_IJNSA_ILi8EEESF_EEENS5_IJSF_SB_EEEEEEEvNS4_8identityESY_S18_vS19_EENS_8epilogue10collective18CollectiveEpilogueINS1B_23Sm100TmaWarpSpecializedILi4ELi2ELi32ELb1ELb0EEEJSG_NS5_IJNSR_ISE_SB_EENSR_INSA_ILi32EEESB_EEEEESH_SI_SH_SI_NS1B_6fusion15FusionCallbacksIS1F_NS1K_17LinearCombinationISH_fSH_fLNS_15FloatRoundStyleE2EEESG_S1J_JEEENS4_5SM1004TMEM4LOAD26SM100_TMEM_LOAD_32dp32b32xESY_NSZ_INS10_ILi2ELi4ELi3EEES13_NSR_INS5_IJS14_S1H_EEENS5_IJS1H_SB_EEEEEEENS4_39AutoVectorizingCopyWithAssumedAlignmentILi128EEENS4_14SM90_TMA_STOREES1Y_S20_S20_EEEvvEEEEvNT_6ParamsE --------------------------
	.section	.nv.info._ZN7cutlass13device_kernelINS_4gemm6kernel13GemmUniversalIN4cute5tupleIJiiiiEEENS1_10collective13CollectiveMmaINS1_35MainloopSm100TmaUmmaWarpSpecializedILi5ELi2ELi4ENS5_IJNS4_1CILi1EEESB_SB_EEEEENS5_IJNSA_ILi128EEESE_NSA_ILi64EEEEEENS_6half_tENS5_IJlSB_lEEESH_SI_NS4_8TiledMMAINS4_8MMA_AtomIJNS4_20SM100_MMA_F16BF16_SSISH_SH_fLi128ELi128ELNS4_4UMMA5MajorE0ELSN_0ELNSM_7ScaleInE0ELSO_0EEEEEENS4_6LayoutISC_NS5_IJNSA_ILi0EEESS_SS_EEEEENS5_IJNS4_10UnderscoreESV_SV_EEEEENS4_13SM90_TMA_LOADENS4_14ComposedLayoutINS4_7SwizzleILi3ELi4ELi3EEENS4_18smem_ptr_flag_bitsILi16EEENSR_INS5_IJNSA_ILi8EEESF_EEENS5_IJSF_SB_EEEEEEEvNS4_8identityESY_S18_vS19_EENS_8epilogue10collective18CollectiveEpilogueINS1B_23Sm100TmaWarpSpecializedILi4ELi2ELi32ELb1ELb0EEEJSG_NS5_IJNSR_ISE_SB_EENSR_INSA_ILi32EEESB_EEEEESH_SI_SH_SI_NS1B_6fusion15FusionCallbacksIS1F_NS1K_17LinearCombinationISH_fSH_fLNS_15FloatRoundStyleE2EEESG_S1J_JEEENS4_5SM1004TMEM4LOAD26SM100_TMEM_LOAD_32dp32b32xESY_NSZ_INS10_ILi2ELi4ELi3EEES13_NSR_INS5_IJS14_S1H_EEENS5_IJS1H_SB_EEEEEEENS4_39AutoVectorizingCopyWithAssumedAlignmentILi128EEENS4_14SM90_TMA_STOREES1Y_S20_S20_EEEvvEEEEvNT_6ParamsE,"",@"SHT_CUDA_INFO"
	.sectionflags	@""
	.align	4


	//----- nvinfo : EIATTR_CUDA_API_VERSION
	.align		4
        /*0000*/ 	.byte	0x04, 0x37
        /*0002*/ 	.short	(.L_31 - .L_30)
.L_30:
        /*0004*/ 	.word	0x00000082


	//----- nvinfo : EIATTR_KPARAM_INFO
	.align		4
.L_31:
        /*0008*/ 	.byte	0x04, 0x17
        /*000a*/ 	.short	(.L_33 - .L_32)
.L_32:
        /*000c*/ 	.word	0x00000000
        /*0010*/ 	.short	0x0000
        /*0012*/ 	.short	0x0000
        /*0014*/ 	.byte	0x00, 0xf0, 0x01, 0x20


	//----- nvinfo : EIATTR_AT_ENTRY_FRAGMENTS
	.align		4
.L_33:
        /*0018*/ 	.byte	0x04, 0x4f
        /*001a*/ 	.short	(.L_35 - .L_34)


	//   ....[0]....
.L_34:
        /*001c*/ 	.word	0x00000006


	//----- nvinfo : EIATTR_RESERVED_SMEM_USED
	.align		4
.L_35:
        /*0020*/ 	.byte	0x01, 0x41
	.zero		2


	//----- nvinfo : EIATTR_SPARSE_MMA_MASK
	.align		4
        /*0024*/ 	.byte	0x03, 0x50
        /*0026*/ 	.short	0x0000


	//----- nvinfo : EIATTR_TCGEN05_1CTA_USED
	.align		4
        /*0028*/ 	.byte	0x01, 0x51
	.zero		2


	//----- nvinfo : EIATTR_MAXREG_COUNT
	.align		4
        /*002c*/ 	.byte	0x03, 0x1b
        /*002e*/ 	.short	0x00ff


	//----- nvinfo : EIATTR_NUM_BARRIERS
	.align		4
        /*0030*/ 	.byte	0x02, 0x4c
        /*0032*/ 	.byte	0x07
	.zero		1


	//----- nvinfo : EIATTR_EXTERNS
	.align		4
        /*0034*/ 	.byte	0x04, 0x0f
        /*0036*/ 	.short	(.L_37 - .L_36)


	//   ....[0]....
	.align		4
.L_36:
        /*0038*/ 	.word	index@(__assertfail)


	//----- nvinfo : EIATTR_MERCURY_ISA_VERSION
	.align		4
.L_37:
        /*003c*/ 	.byte	0x03, 0x5f
        /*003e*/ 	.short	0x0101


	//----- nvinfo : EIATTR_INT_WARP_WIDE_INSTR_OFFSETS
	.align		4
        /*0040*/ 	.byte	0x04, 0x31
        /*0042*/ 	.short	(.L_39 - .L_38)


	//   ....[0]....
.L_38:
        /*0044*/ 	.word	0x00001de0


	//   ....[1]....
        /*0048*/ 	.word	0x000038b0


	//   ....[2]....
        /*004c*/ 	.word	0x000038e0


	//   ....[3]....
        /*0050*/ 	.word	0x00003930


	//   ....[4]....
        /*0054*/ 	.word	0x00004250


	//   ....[5]....
        /*0058*/ 	.word	0x000042b0


	//   ....[6]....
        /*005c*/ 	.word	0x00004390


	//   ....[7]....
        /*0060*/ 	.word	0x00004400


	//   ....[8]....
        /*0064*/ 	.word	0x00004510


	//   ....[9]....
        /*0068*/ 	.word	0x000045a0


	//   ....[10]....
        /*006c*/ 	.word	0x00004770


	//   ....[11]....
        /*0070*/ 	.word	0x000048d0


	//----- nvinfo : EIATTR_COOP_GROUP_MASK_REGIDS
	.align		4
.L_39:
        /*0074*/ 	.byte	0x04, 0x29
        /*0076*/ 	.short	(.L_41 - .L_40)


	//   ....[0]....
.L_40:
        /*0078*/ 	.word	0xffffffff


	//   ....[1]....
        /*007c*/ 	.word	0xffffffff


	//   ....[2]....
        /*0080*/ 	.word	0xffffffff


	//   ....[3]....
        /*0084*/ 	.word	0xffffffff


	//   ....[4]....
        /*0088*/ 	.word	0xffffffff


	//   ....[5]....
        /*008c*/ 	.word	0xffffffff


	//   ....[6]....
        /*0090*/ 	.word	0xffffffff


	//   ....[7]....
        /*0094*/ 	.word	0xffffffff


	//   ....[8]....
        /*0098*/ 	.word	0xffffffff


	//   ....[9]....
        /*009c*/ 	.word	0xffffffff


	//   ....[10]....
        /*00a0*/ 	.word	0xffffffff


	//   ....[11]....
        /*00a4*/ 	.word	0xffffffff


	//   ....[12]....
        /*00a8*/ 	.word	0xffffffff


	//----- nvinfo : EIATTR_COOP_GROUP_INSTR_OFFSETS
	.align		4
.L_41:
        /*00ac*/ 	.byte	0x04, 0x28
        /*00ae*/ 	.short	(.L_43 - .L_42)


	//   ....[0]....
.L_42:
        /*00b0*/ 	.word	0x00000090


	//   ....[1]....
        /*00b4*/ 	.word	0x000004d0


	//   ....[2]....
        /*00b8*/ 	.word	0x00000660


	//   ....[3]....
        /*00bc*/ 	.word	0x00000800


	//   ....[4]....
        /*00c0*/ 	.word	0x00000900


	//   ....[5]....
        /*00c4*/ 	.word	0x00000a70


	//   ....[6]....
        /*00c8*/ 	.word	0x00000c10


	//   ....[7]....
        /*00cc*/ 	.word	0x00001cc0


	//   ....[8]....
        /*00d0*/ 	.word	0x00002b30


	//   ....[9]....
        /*00d4*/ 	.word	0x00002d40


	//   ....[10]....
        /*00d8*/ 	.word	0x00002d70


	//   ....[11]....
        /*00dc*/ 	.word	0x000037a0


	//   ....[12]....
        /*00e0*/ 	.word	0x000039d0


	//----- nvinfo : EIATTR_VRC_CTA_INIT_COUNT
	.align		4
.L_43:
        /*00e4*/ 	.byte	0x02, 0x4a
        /*00e6*/ 	.byte	0x80
	.zero		1


	//----- nvinfo : EIATTR_SYSCALL_OFFSETS
	.align		4
        /*00e8*/ 	.byte	0x04, 0x46
        /*00ea*/ 	.short	(.L_45 - .L_44)


	//   ....[0]....
.L_44:
        /*00ec*/ 	.word	0x00005350


	//   ....[1]....
        /*00f0*/ 	.word	0x00005440


	//   ....[2]....
        /*00f4*/ 	.word	0x00005bb0


	//   ....[3]....
        /*00f8*/ 	.word	0x00006830


	//   ....[4]....
        /*00fc*/ 	.word	0x00007480


	//   ....[5]....
        /*0100*/ 	.word	0x000080d0


	//----- nvinfo : EIATTR_MBARRIER_INSTR_OFFSETS
	.align		4
.L_45:
        /*0104*/ 	.byte	0x04, 0x39
        /*0106*/ 	.short	(.L_47 - .L_46)


	//   ....[0]....
.L_46:
        /*0108*/ 	.word	0x000005b0
        /*010c*/ 	.word	0x000000ff
        /*0110*/ 	.word	0x00000000
        /*0114*/ 	.short	0x0100
        /*0116*/ 	.byte	0x05
	.zero		1


	//   ....[1]....
        /*0118*/ 	.word	0x000005c0
        /*011c*/ 	.word	0x000000ff
        /*0120*/ 	.word	0x00000028
        /*0124*/ 	.short	0x0100
        /*0126*/ 	.byte	0x05
	.zero		1


	//   ....[2]....
        /*0128*/ 	.word	0x000005d0
        /*012c*/ 	.word	0x000000ff
        /*0130*/ 	.word	0x00000008
        /*0134*/ 	.short	0x0100
        /*0136*/ 	.byte	0x05
	.zero		1


	//   ....[3]....
        /*0138*/ 	.word	0x000005e0
        /*013c*/ 	.word	0x000000ff
        /*0140*/ 	.word	0x00000030
        /*0144*/ 	.short	0x0100
        /*0146*/ 	.byte	0x05
	.zero		1


	//   ....[4]....
        /*0148*/ 	.word	0x000005f0
        /*014c*/ 	.word	0x000000ff
        /*0150*/ 	.word	0x00000010
        /*0154*/ 	.short	0x0100
        /*0156*/ 	.byte	0x05
	.zero		1


	//   ....[5]....
        /*0158*/ 	.word	0x00000600
        /*015c*/ 	.word	0x000000ff
        /*0160*/ 	.word	0x00000038
        /*0164*/ 	.short	0x0100
        /*0166*/ 	.byte	0x05
	.zero		1


	//   ....[6]....
        /*0168*/ 	.word	0x00000610
        /*016c*/ 	.word	0x000000ff
        /*0170*/ 	.word	0x00000018
        /*0174*/ 	.short	0x0100
        /*0176*/ 	.byte	0x05
	.zero		1


	//   ....[7]....
        /*0178*/ 	.word	0x00000620
        /*017c*/ 	.word	0x000000ff
        /*0180*/ 	.word	0x00000040
        /*0184*/ 	.short	0x0100
        /*0186*/ 	.byte	0x05
	.zero		1


	//   ....[8]....
        /*0188*/ 	.word	0x00000630
        /*018c*/ 	.word	0x000000ff
        /*0190*/ 	.word	0x00000020
        /*0194*/ 	.short	0x0100
        /*0196*/ 	.byte	0x05
	.zero		1


	//   ....[9]....
        /*0198*/ 	.word	0x00000640
        /*019c*/ 	.word	0x000000ff
        /*01a0*/ 	.word	0x00000048
        /*01a4*/ 	.short	0x0100
        /*01a6*/ 	.byte	0x05
	.zero		1


	//   ....[10]....
        /*01a8*/ 	.word	0x00000770
        /*01ac*/ 	.word	0x000000ff
        /*01b0*/ 	.word	0x00000050
        /*01b4*/ 	.short	0x0100
        /*01b6*/ 	.byte	0x07
	.zero		1


	//   ....[11]....
        /*01b8*/ 	.word	0x00000780
        /*01bc*/ 	.word	0x000000ff
        /*01c0*/ 	.word	0x00000070
        /*01c4*/ 	.short	0x0100
        /*01c6*/ 	.byte	0x07
	.zero		1


	//   ....[12]....
        /*01c8*/ 	.word	0x00000790
        /*01cc*/ 	.word	0x000000ff
        /*01d0*/ 	.word	0x00000058
        /*01d4*/ 	.short	0x0100
        /*01d6*/ 	.byte	0x07
	.zero		1


	//   ....[13]....
        /*01d8*/ 	.word	0x000007a0
        /*01dc*/ 	.word	0x000000ff
        /*01e0*/ 	.word	0x00000078
        /*01e4*/ 	.short	0x0100
        /*01e6*/ 	.byte	0x07
	.zero		1


	//   ....[14]....
        /*01e8*/ 	.word	0x000007b0
        /*01ec*/ 	.word	0x000000ff
        /*01f0*/ 	.word	0x00000060
        /*01f4*/ 	.short	0x0100
        /*01f6*/ 	.byte	0x07
	.zero		1


	//   ....[15]....
        /*01f8*/ 	.word	0x000007c0
        /*01fc*/ 	.word	0x000000ff
        /*0200*/ 	.word	0x00000080
        /*0204*/ 	.short	0x0100
        /*0206*/ 	.byte	0x07
	.zero		1


	//   ....[16]....
        /*0208*/ 	.word	0x000007d0
        /*020c*/ 	.word	0x000000ff
        /*0210*/ 	.word	0x00000068
        /*0214*/ 	.short	0x0100
        /*0216*/ 	.byte	0x07
	.zero		1


	//   ....[17]....
        /*0218*/ 	.word	0x000007e0
        /*021c*/ 	.word	0x000000ff
        /*0220*/ 	.word	0x00000088
        /*0224*/ 	.short	0x0100
        /*0226*/ 	.byte	0x07
	.zero		1


	//   ....[18]....
        /*0228*/ 	.word	0x000008d0
        /*022c*/ 	.word	0x000000ff
        /*0230*/ 	.word	0x00000090
        /*0234*/ 	.short	0x0100
        /*0236*/ 	.byte	0x05
	.zero		1


	//   ....[19]....
        /*0238*/ 	.word	0x000008e0
        /*023c*/ 	.word	0x000000ff
        /*0240*/ 	.word	0x00000098
        /*0244*/ 	.short	0x0100
        /*0246*/ 	.byte	0x05
	.zero		1


	//   ....[20]....
        /*0248*/ 	.word	0x00000a20
        /*024c*/ 	.word	0x000000ff
        /*0250*/ 	.word	0x000000a0
        /*0254*/ 	.short	0x0100
        /*0256*/ 	.byte	0x05
	.zero		1


	//   ....[21]....
        /*0258*/ 	.word	0x00000a30
        /*025c*/ 	.word	0x000000ff
        /*0260*/ 	.word	0x000000b0
        /*0264*/ 	.short	0x0100
        /*0266*/ 	.byte	0x05
	.zero		1


	//   ....[22]....
        /*0268*/ 	.word	0x00000a40
        /*026c*/ 	.word	0x000000ff
        /*0270*/ 	.word	0x000000a8
        /*0274*/ 	.short	0x0100
        /*0276*/ 	.byte	0x05
	.zero		1


	//   ....[23]....
        /*0278*/ 	.word	0x00000a50
        /*027c*/ 	.word	0x000000ff
        /*0280*/ 	.word	0x000000b8
        /*0284*/ 	.short	0x0100
        /*0286*/ 	.byte	0x05
	.zero		1


	//   ....[24]....
        /*0288*/ 	.word	0x00000b80
        /*028c*/ 	.word	0x000000ff
        /*0290*/ 	.word	0x000000c0
        /*0294*/ 	.short	0x0100
        /*0296*/ 	.byte	0x07
	.zero		1


	//   ....[25]....
        /*0298*/ 	.word	0x00000b90
        /*029c*/ 	.word	0x000000ff
        /*02a0*/ 	.word	0x000000e0
        /*02a4*/ 	.short	0x0100
        /*02a6*/ 	.byte	0x07
	.zero		1


	//   ....[26]....
        /*02a8*/ 	.word	0x00000ba0
        /*02ac*/ 	.word	0x000000ff
        /*02b0*/ 	.word	0x000000c8
        /*02b4*/ 	.short	0x0100
        /*02b6*/ 	.byte	0x07
	.zero		1


	//   ....[27]....
        /*02b8*/ 	.word	0x00000bb0
        /*02bc*/ 	.word	0x000000ff
        /*02c0*/ 	.word	0x000000e8
        /*02c4*/ 	.short	0x0100
        /*02c6*/ 	.byte	0x07
	.zero		1


	//   ....[28]....
        /*02c8*/ 	.word	0x00000bc0
        /*02cc*/ 	.word	0x000000ff
        /*02d0*/ 	.word	0x000000d0
        /*02d4*/ 	.short	0x0100
        /*02d6*/ 	.byte	0x07
	.zero		1


	//   ....[29]....
        /*02d8*/ 	.word	0x00000bd0
        /*02dc*/ 	.word	0x000000ff
        /*02e0*/ 	.word	0x000000f0
        /*02e4*/ 	.short	0x0100
        /*02e6*/ 	.byte	0x07
	.zero		1


	//   ....[30]....
        /*02e8*/ 	.word	0x00000be0
        /*02ec*/ 	.word	0x000000ff
        /*02f0*/ 	.word	0x000000d8
        /*02f4*/ 	.short	0x0100
        /*02f6*/ 	.byte	0x07
	.zero		1


	//   ....[31]....
        /*02f8*/ 	.word	0x00000bf0
        /*02fc*/ 	.word	0x000000ff
        /*0300*/ 	.word	0x000000f8
        /*0304*/ 	.short	0x0100
        /*0306*/ 	.byte	0x07
	.zero		1


	//   ....[32]....
        /*0308*/ 	.word	0x00000ce0
        /*030c*/ 	.word	0x000000ff
        /*0310*/ 	.word	0x00000100
        /*0314*/ 	.short	0x0100
        /*0316*/ 	.byte	0x05
	.zero		1


	//   ....[33]....
        /*0318*/ 	.word	0x00000cf0
        /*031c*/ 	.word	0x000000ff
        /*0320*/ 	.word	0x00000110
        /*0324*/ 	.short	0x0100
        /*0326*/ 	.byte	0x05
	.zero		1


	//   ....[34]....
        /*0328*/ 	.word	0x00000d00
        /*032c*/ 	.word	0x000000ff
        /*0330*/ 	.word	0x00000108
        /*0334*/ 	.short	0x0100
        /*0336*/ 	.byte	0x05
	.zero		1


	//   ....[35]....
        /*0338*/ 	.word	0x00000d10
        /*033c*/ 	.word	0x000000ff
        /*0340*/ 	.word	0x00000118
        /*0344*/ 	.short	0x0100
        /*0346*/ 	.byte	0x05
	.zero		1


	//   ....[36]....
        /*0348*/ 	.word	0x000015e0
        /*034c*/ 	.word	0x00000002
        /*0350*/ 	.word	0x00000110
        /*0354*/ 	.short	0x010a
        /*0356*/ 	.byte	0xff
	.zero		1


	//   ....[37]....
        /*0358*/ 	.word	0x00001610
        /*035c*/ 	.word	0x00000002
        /*0360*/ 	.word	0x00000100
        /*0364*/ 	.short	0x0101
        /*0366*/ 	.byte	0xff
	.zero		1


	//   ....[38]....
        /*0368*/ 	.word	0x000016e0
        /*036c*/ 	.word	0x000000ff
        /*0370*/ 	.word	0x00000028
        /*0374*/ 	.short	0x010a
        /*0376*/ 	.byte	0x08
	.zero		1


	//   ....[39]....
        /*0378*/ 	.word	0x00001780
        /*037c*/ 	.word	0x000000ff
        /*0380*/ 	.word	0x00000028
        /*0384*/ 	.short	0x010a
        /*0386*/ 	.byte	0x21
	.zero		1


	//   ....[40]....
        /*0388*/ 	.word	0x000018e0
        /*038c*/ 	.word	0x000000ff
        /*0390*/ 	.word	0x00000028
        /*0394*/ 	.short	0x010a
        /*0396*/ 	.byte	0x08
	.zero		1


	//   ....[41]....
        /*0398*/ 	.word	0x000019d0
        /*039c*/ 	.word	0x000000ff
        /*03a0*/ 	.word	0x00000098
        /*03a4*/ 	.short	0x0101
        /*03a6*/ 	.byte	0x04
	.zero		1


	//   ....[42]....
        /*03a8*/ 	.word	0x000019f0
        /*03ac*/ 	.word	0x000000ff
        /*03b0*/ 	.word	0x00000028
        /*03b4*/ 	.short	0x010a
        /*03b6*/ 	.byte	0x08
	.zero		1


	//   ....[43]....
        /*03b8*/ 	.word	0x00001a70
        /*03bc*/ 	.word	0x000000ff
        /*03c0*/ 	.word	0x00000028
        /*03c4*/ 	.short	0x010a
        /*03c6*/ 	.byte	0x11
	.zero		1


	//   ....[44]....
        /*03c8*/ 	.word	0x00001bd0
        /*03cc*/ 	.word	0x000000ff
        /*03d0*/ 	.word	0x00000028
        /*03d4*/ 	.short	0x010a
        /*03d6*/ 	.byte	0x08
	.zero		1


	//   ....[45]....
        /*03d8*/ 	.word	0x00001cf0
        /*03dc*/ 	.word	0x00000002
        /*03e0*/ 	.word	0x000000a0
        /*03e4*/ 	.short	0x010a
        /*03e6*/ 	.byte	0xff
	.zero		1


	//   ....[46]....
        /*03e8*/ 	.word	0x00001db0
        /*03ec*/ 	.word	0x00000002
        /*03f0*/ 	.word	0x00000000
        /*03f4*/ 	.short	0x0101
        /*03f6*/ 	.byte	0xff
	.zero		1


	//   ....[47]....
        /*03f8*/ 	.word	0x00002310
        /*03fc*/ 	.word	0x000000ff
        /*0400*/ 	.word	0x00000000
        /*0404*/ 	.short	0x010a
        /*0406*/ 	.byte	0x05
	.zero		1


	//   ....[48]....
        /*0408*/ 	.word	0x000023a0
        /*040c*/ 	.word	0x000000ff
        /*0410*/ 	.word	0x00000000
        /*0414*/ 	.short	0x010a
        /*0416*/ 	.byte	0x05
	.zero		1


	//   ....[49]....
        /*0418*/ 	.word	0x00002430
        /*041c*/ 	.word	0x000000ff
        /*0420*/ 	.word	0x00000000
        /*0424*/ 	.short	0x010a
        /*0426*/ 	.byte	0x05
	.zero		1


	//   ....[50]....
        /*0428*/ 	.word	0x000024c0
        /*042c*/ 	.word	0x000000ff
        /*0430*/ 	.word	0x00000000
        /*0434*/ 	.short	0x010a
        /*0436*/ 	.byte	0x05
	.zero		1


	//   ....[51]....
        /*0438*/ 	.word	0x00002560
        /*043c*/ 	.word	0x00000000
        /*0440*/ 	.word	0x00000000
        /*0444*/ 	.short	0x010a
        /*0446*/ 	.byte	0xff
	.zero		1


	//   ....[52]....
        /*0448*/ 	.word	0x00002680
        /*044c*/ 	.word	0x00000000
        /*0450*/ 	.word	0x00000100
        /*0454*/ 	.short	0x010a
        /*0456*/ 	.byte	0xff
	.zero		1


	//   ....[53]....
        /*0458*/ 	.word	0x000026f0
        /*045c*/ 	.word	0x00000000
        /*0460*/ 	.word	0x00000000
        /*0464*/ 	.short	0x0101
        /*0466*/ 	.byte	0xff
	.zero		1


	//   ....[54]....
        /*0468*/ 	.word	0x00002710
        /*046c*/ 	.word	0x000000ff
        /*0470*/ 	.word	0x000000b0
        /*0474*/ 	.short	0x010a
        /*0476*/ 	.byte	0x05
	.zero		1


	//   ....[55]....
        /*0478*/ 	.word	0x00002830
        /*047c*/ 	.word	0x00000000
        /*0480*/ 	.word	0x000000a0
        /*0484*/ 	.short	0x010a
        /*0486*/ 	.byte	0xff
	.zero		1


	//   ....[56]....
        /*0488*/ 	.word	0x00002930
        /*048c*/ 	.word	0x00000000
        /*0490*/ 	.word	0x00000000
        /*0494*/ 	.short	0x0101
        /*0496*/ 	.byte	0xff
	.zero		1


	//   ....[57]....
        /*0498*/ 	.word	0x000029c0
        /*049c*/ 	.word	0x000000ff
        /*04a0*/ 	.word	0x000000b0
        /*04a4*/ 	.short	0x0106
        /*04a6*/ 	.byte	0x05
	.zero		1


	//   ....[58]....
        /*04a8*/ 	.word	0x000029e0
        /*04ac*/ 	.word	0x000000ff
        /*04b0*/ 	.word	0x000000b0
        /*04b4*/ 	.short	0x010a
        /*04b6*/ 	.byte	0x05
	.zero		1


	//   ....[59]....
        /*04b8*/ 	.word	0x00002a70
        /*04bc*/ 	.word	0x000000ff
        /*04c0*/ 	.word	0x000000b0
        /*04c4*/ 	.short	0x0106
        /*04c6*/ 	.byte	0x04
	.zero		1


	//   ....[60]....
        /*04c8*/ 	.word	0x00002ab0
        /*04cc*/ 	.word	0x00000000
        /*04d0*/ 	.word	0x000000b0
        /*04d4*/ 	.short	0x010a
        /*04d6*/ 	.byte	0xff
	.zero		1


	//   ....[61]....
        /*04d8*/ 	.word	0x00002ff0
        /*04dc*/ 	.word	0x00000000
        /*04e0*/ 	.word	0x000000a0
        /*04e4*/ 	.short	0x010a
        /*04e6*/ 	.byte	0xff
	.zero		1


	//   ....[62]....
        /*04e8*/ 	.word	0x00003100
        /*04ec*/ 	.word	0x00000003
        /*04f0*/ 	.word	0x00000000
        /*04f4*/ 	.short	0x0101
        /*04f6*/ 	.byte	0xff
	.zero		1


	//   ....[63]....
        /*04f8*/ 	.word	0x00003110
        /*04fc*/ 	.word	0x000000ff
        /*0500*/ 	.word	0x00000000
        /*0504*/ 	.short	0x010a
        /*0506*/ 	.byte	0x06
	.zero		1


	//   ....[64]....
        /*0508*/ 	.word	0x00003130
        /*050c*/ 	.word	0x000000ff
        /*0510*/ 	.word	0x000000e0
        /*0514*/ 	.short	0x010a
        /*0516*/ 	.byte	0x07
	.zero		1


	//   ....[65]....
        /*0518*/ 	.word	0x00003200
        /*051c*/ 	.word	0x000000ff
        /*0520*/ 	.word	0x00000000
        /*0524*/ 	.short	0x010a
        /*0526*/ 	.byte	0x06
	.zero		1


	//   ....[66]....
        /*0528*/ 	.word	0x00003330
        /*052c*/ 	.word	0x000000ff
        /*0530*/ 	.word	0x00000000
        /*0534*/ 	.short	0x010a
        /*0536*/ 	.byte	0x1a
	.zero		1


	//   ....[67]....
        /*0538*/ 	.word	0x000035d0
        /*053c*/ 	.word	0x000000ff
        /*0540*/ 	.word	0x00000000
        /*0544*/ 	.short	0x010a
        /*0546*/ 	.byte	0x06
	.zero		1


	//   ....[68]....
        /*0548*/ 	.word	0x00003660
        /*054c*/ 	.word	0x000000ff
        /*0550*/ 	.word	0x00000000
        /*0554*/ 	.short	0x010a
        /*0556*/ 	.byte	0x06
	.zero		1


	//   ....[69]....
        /*0558*/ 	.word	0x000036f0
        /*055c*/ 	.word	0x000000ff
        /*0560*/ 	.word	0x00000000
        /*0564*/ 	.short	0x010a
        /*0566*/ 	.byte	0x06
	.zero		1


	//   ....[70]....
        /*0568*/ 	.word	0x00003780
        /*056c*/ 	.word	0x000000ff
        /*0570*/ 	.word	0x00000000
        /*0574*/ 	.short	0x010a
        /*0576*/ 	.byte	0x07
	.zero		1


	//   ....[71]....
        /*0578*/ 	.word	0x00003c00
        /*057c*/ 	.word	0x00000000
        /*0580*/ 	.word	0x000000a0
        /*0584*/ 	.short	0x010a
        /*0586*/ 	.byte	0xff
	.zero		1


	//   ....[72]....
        /*0588*/ 	.word	0x00003cc0
        /*058c*/ 	.word	0x00000000
        /*0590*/ 	.word	0x00000000
        /*0594*/ 	.short	0x0101
        /*0596*/ 	.byte	0xff
	.zero		1


	//   ....[73]....
        /*0598*/ 	.word	0x00003fe0
        /*059c*/ 	.word	0x000000ff
        /*05a0*/ 	.word	0x00000098
        /*05a4*/ 	.short	0x010a
        /*05a6*/ 	.byte	0x07
	.zero		1


	//   ....[74]....
        /*05a8*/ 	.word	0x000041d0
        /*05ac*/ 	.word	0x000000ff
        /*05b0*/ 	.word	0x00000070
        /*05b4*/ 	.short	0x010a
        /*05b6*/ 	.byte	0x07
	.zero		1


	//   ....[75]....
        /*05b8*/ 	.word	0x00004340
        /*05bc*/ 	.word	0x000000ff
        /*05c0*/ 	.word	0x00000050
        /*05c4*/ 	.short	0x010b
        /*05c6*/ 	.byte	0x07
	.zero		1


	//   ....[76]....
        /*05c8*/ 	.word	0x00004350
        /*05cc*/ 	.word	0x000000ff
        /*05d0*/ 	.word	0x00000000
        /*05d4*/ 	.short	0x0101
        /*05d6*/ 	.byte	0x08
	.zero		1


	//   ....[77]....
        /*05d8*/ 	.word	0x00004360
        /*05dc*/ 	.word	0x000000ff
        /*05e0*/ 	.word	0x00000078
        /*05e4*/ 	.short	0x010a
        /*05e6*/ 	.byte	0x07
	.zero		1


	//   ....[78]....
        /*05e8*/ 	.word	0x000044b0
        /*05ec*/ 	.word	0x000000ff
        /*05f0*/ 	.word	0x00000058
        /*05f4*/ 	.short	0x010b
        /*05f6*/ 	.byte	0x07
	.zero		1


	//   ....[79]....
        /*05f8*/ 	.word	0x000044c0
        /*05fc*/ 	.word	0x000000ff
        /*0600*/ 	.word	0x00000000
        /*0604*/ 	.short	0x0101
        /*0606*/ 	.byte	0x08
	.zero		1


	//   ....[80]....
        /*0608*/ 	.word	0x000044d0
        /*060c*/ 	.word	0x000000ff
        /*0610*/ 	.word	0x00000080
        /*0614*/ 	.short	0x010a
        /*0616*/ 	.byte	0x07
	.zero		1


	//   ....[81]....
        /*0618*/ 	.word	0x00004650
        /*061c*/ 	.word	0x000000ff
        /*0620*/ 	.word	0x00000060
        /*0624*/ 	.short	0x010b
        /*0626*/ 	.byte	0x07
	.zero		1


	//   ....[82]....
        /*0628*/ 	.word	0x00004690
        /*062c*/ 	.word	0x000000ff
        /*0630*/ 	.word	0x00000000
        /*0634*/ 	.short	0x0101
        /*0636*/ 	.byte	0x08
	.zero		1


	//   ....[83]....
        /*0638*/ 	.word	0x000046d0
        /*063c*/ 	.word	0x000000ff
        /*0640*/ 	.word	0x00000088
        /*0644*/ 	.short	0x010a
        /*0646*/ 	.byte	0x07
	.zero		1


	//   ....[84]....
        /*0648*/ 	.word	0x00004910
        /*064c*/ 	.word	0x000000ff
        /*0650*/ 	.word	0x00000068
        /*0654*/ 	.short	0x010b
        /*0656*/ 	.byte	0x07
	.zero		1


	//   ....[85]....
        /*0658*/ 	.word	0x00004930
        /*065c*/ 	.word	0x000000ff
        /*0660*/ 	.word	0x00000000
        /*0664*/ 	.short	0x0101
        /*0666*/ 	.byte	0x0d
	.zero		1


	//   ....[86]....
        /*0668*/ 	.word	0x00004960
        /*066c*/ 	.word	0x000000ff
        /*0670*/ 	.word	0x00000070
        /*0674*/ 	.short	0x010a
        /*0676*/ 	.byte	0x07
	.zero		1


	//   ....[87]....
        /*0678*/ 	.word	0x00004980
        /*067c*/ 	.word	0x000000ff
        /*0680*/ 	.word	0x00000078
        /*0684*/ 	.short	0x010a
        /*0686*/ 	.byte	0x07
	.zero		1


	//   ....[88]....
        /*0688*/ 	.word	0x000049a0
        /*068c*/ 	.word	0x000000ff
        /*0690*/ 	.word	0x00000080
        /*0694*/ 	.short	0x010a
        /*0696*/ 	.byte	0x07
	.zero		1


	//   ....[89]....
        /*0698*/ 	.word	0x000049e0
        /*069c*/ 	.word	0x00000000
        /*06a0*/ 	.word	0x00000088
        /*06a4*/ 	.short	0x010a
        /*06a6*/ 	.byte	0xff
	.zero		1


	//   ....[90]....
        /*06a8*/ 	.word	0x00004d10
        /*06ac*/ 	.word	0x00000000
        /*06b0*/ 	.word	0x000000a0
        /*06b4*/ 	.short	0x010a
        /*06b6*/ 	.byte	0xff
	.zero		1


	//   ....[91]....
        /*06b8*/ 	.word	0x00004e20
        /*06bc*/ 	.word	0x00000000
        /*06c0*/ 	.word	0x00000000
        /*06c4*/ 	.short	0x0101
        /*06c6*/ 	.byte	0xff
	.zero		1


	//   ....[92]....
        /*06c8*/ 	.word	0x00005870
        /*06cc*/ 	.word	0x000000ff
        /*06d0*/ 	.word	0x00000050
        /*06d4*/ 	.short	0x010a
        /*06d6*/ 	.byte	0x30
	.zero		1


	//   ....[93]....
        /*06d8*/ 	.word	0x000058b0
        /*06dc*/ 	.word	0x00000040
        /*06e0*/ 	.word	0x000000c0
        /*06e4*/ 	.short	0x010a
        /*06e6*/ 	.byte	0xff
	.zero		1


	//   ....[94]....
        /*06e8*/ 	.word	0x000059a0
        /*06ec*/ 	.word	0x000000ff
        /*06f0*/ 	.word	0x00000050
        /*06f4*/ 	.short	0x010a
        /*06f6*/ 	.byte	0x30
	.zero		1


	//   ....[95]....
        /*06f8*/ 	.word	0x00005a90
        /*06fc*/ 	.word	0x00000040
        /*0700*/ 	.word	0x000000c0
        /*0704*/ 	.short	0x010a
        /*0706*/ 	.byte	0xff
	.zero		1


	//   ....[96]....
        /*0708*/ 	.word	0x00006560
        /*070c*/ 	.word	0x00000000
        /*0710*/ 	.word	0x00000000
        /*0714*/ 	.short	0x0101
        /*0716*/ 	.byte	0xff
	.zero		1


	//   ....[97]....
        /*0718*/ 	.word	0x00006570
        /*071c*/ 	.word	0x00000002
        /*0720*/ 	.word	0x00000050
        /*0724*/ 	.short	0x010a
        /*0726*/ 	.byte	0xff
	.zero		1


	//   ....[98]....
        /*0728*/ 	.word	0x00006650
        /*072c*/ 	.word	0x00000002
        /*0730*/ 	.word	0x00000050
        /*0734*/ 	.short	0x010a
        /*0736*/ 	.byte	0xff
	.zero		1


	//   ....[99]....
        /*0738*/ 	.word	0x000071b0
        /*073c*/ 	.word	0x00000048
        /*0740*/ 	.word	0x00000000
        /*0744*/ 	.short	0x0101
        /*0746*/ 	.byte	0xff
	.zero		1


	//   ....[100]....
        /*0748*/ 	.word	0x000071d0
        /*074c*/ 	.word	0x00000000
        /*0750*/ 	.word	0x00000050
        /*0754*/ 	.short	0x010a
        /*0756*/ 	.byte	0xff
	.zero		1


	//   ....[101]....
        /*0758*/ 	.word	0x000072a0
        /*075c*/ 	.word	0x00000000
        /*0760*/ 	.word	0x00000050
        /*0764*/ 	.short	0x010a
        /*0766*/ 	.byte	0xff
	.zero		1


	//   ....[102]....
        /*0768*/ 	.word	0x00007e00
        /*076c*/ 	.word	0x00000048
        /*0770*/ 	.word	0x00000000
        /*0774*/ 	.short	0x0101
        /*0776*/ 	.byte	0xff
	.zero		1


	//   ....[103]....
        /*0778*/ 	.word	0x00007e20
        /*077c*/ 	.word	0x00000000
        /*0780*/ 	.word	0x00000050
        /*0784*/ 	.short	0x010a
        /*0786*/ 	.byte	0xff
	.zero		1


	//   ....[104]....
        /*0788*/ 	.word	0x00007ef0
        /*078c*/ 	.word	0x00000000
        /*0790*/ 	.word	0x00000050
        /*0794*/ 	.short	0x010a
        /*0796*/ 	.byte	0xff
	.zero		1


	//   ....[105]....
        /*0798*/ 	.word	0x00008230
        /*079c*/ 	.word	0x000000ff
        /*07a0*/ 	.word	0x00000000
        /*07a4*/ 	.short	0x0101
        /*07a6*/ 	.byte	0x05
	.zero		1


	//   ....[106]....
        /*07a8*/ 	.word	0x00008ab0
        /*07ac*/ 	.word	0x00000000
        /*07b0*/ 	.word	0x00000000
        /*07b4*/ 	.short	0x0101
        /*07b6*/ 	.byte	0xff
	.zero		1


	//   ....[107]....
        /*07b8*/ 	.word	0x00008d20
        /*07bc*/ 	.word	0x000000ff
        /*07c0*/ 	.word	0x00000000
        /*07c4*/ 	.short	0x0101
        /*07c6*/ 	.byte	0x04
	.zero		1


	//   ....[108]....
        /*07c8*/ 	.word	0x00008d40
        /*07cc*/ 	.word	0x00000002
        /*07d0*/ 	.word	0x00000110
        /*07d4*/ 	.short	0x010a
        /*07d6*/ 	.byte	0xff
	.zero		1


	//   ....[109]....
        /*07d8*/ 	.word	0x00008da0
        /*07dc*/ 	.word	0x00000002
        /*07e0*/ 	.word	0x00000028
        /*07e4*/ 	.short	0x010a
        /*07e6*/ 	.byte	0xff
	.zero		1


	//   ....[110]....
        /*07e8*/ 	.word	0x00008e00
        /*07ec*/ 	.word	0x00000002
        /*07f0*/ 	.word	0x00000028
        /*07f4*/ 	.short	0x010a
        /*07f6*/ 	.byte	0xff
	.zero		1


	//   ....[111]....
        /*07f8*/ 	.word	0x00008e50
        /*07fc*/ 	.word	0x00000002
        /*0800*/ 	.word	0x000000a0
        /*0804*/ 	.short	0x010a
        /*0806*/ 	.byte	0xff
	.zero		1


	//   ....[112]....
        /*0808*/ 	.word	0x00008eb0
        /*080c*/ 	.word	0x00000000
        /*0810*/ 	.word	0x00000000
        /*0814*/ 	.short	0x010a
        /*0816*/ 	.byte	0xff
	.zero		1


	//   ....[113]....
        /*0818*/ 	.word	0x00008f10
        /*081c*/ 	.word	0x00000000
        /*0820*/ 	.word	0x00000000
        /*0824*/ 	.short	0x010a
        /*0826*/ 	.byte	0xff
	.zero		1


	//   ....[114]....
        /*0828*/ 	.word	0x00008f70
        /*082c*/ 	.word	0x00000000
        /*0830*/ 	.word	0x00000000
        /*0834*/ 	.short	0x010a
        /*0836*/ 	.byte	0xff
	.zero		1


	//   ....[115]....
        /*0838*/ 	.word	0x00008fd0
        /*083c*/ 	.word	0x00000000
        /*0840*/ 	.word	0x00000000
        /*0844*/ 	.short	0x010a
        /*0846*/ 	.byte	0xff
	.zero		1


	//   ....[116]....
        /*0848*/ 	.word	0x00009020
        /*084c*/ 	.word	0x00000000
        /*0850*/ 	.word	0x00000100
        /*0854*/ 	.short	0x010a
        /*0856*/ 	.byte	0xff
	.zero		1


	//   ....[117]....
        /*0858*/ 	.word	0x00009080
        /*085c*/ 	.word	0x00000000
        /*0860*/ 	.word	0x000000b0
        /*0864*/ 	.short	0x010a
        /*0866*/ 	.byte	0xff
	.zero		1


	//   ....[118]....
        /*0868*/ 	.word	0x000090d0
        /*086c*/ 	.word	0x00000000
        /*0870*/ 	.word	0x000000a0
        /*0874*/ 	.short	0x010a
        /*0876*/ 	.byte	0xff
	.zero		1


	//   ....[119]....
        /*0878*/ 	.word	0x00009130
        /*087c*/ 	.word	0x00000000
        /*0880*/ 	.word	0x000000b0
        /*0884*/ 	.short	0x010a
        /*0886*/ 	.byte	0xff
	.zero		1


	//   ....[120]....
        /*0888*/ 	.word	0x00009180
        /*088c*/ 	.word	0x00000000
        /*0890*/ 	.word	0x000000a0
        /*0894*/ 	.short	0x010a
        /*0896*/ 	.byte	0xff
	.zero		1


	//   ....[121]....
        /*0898*/ 	.word	0x000091e0
        /*089c*/ 	.word	0x00000002
        /*08a0*/ 	.word	0x000000e0
        /*08a4*/ 	.short	0x010a
        /*08a6*/ 	.byte	0xff
	.zero		1


	//   ....[122]....
        /*08a8*/ 	.word	0x00009240
        /*08ac*/ 	.word	0x00000000
        /*08b0*/ 	.word	0x00000000
        /*08b4*/ 	.short	0x010a
        /*08b6*/ 	.byte	0xff
	.zero		1


	//   ....[123]....
        /*08b8*/ 	.word	0x000092a0
        /*08bc*/ 	.word	0x00000000
        /*08c0*/ 	.word	0x00000000
        /*08c4*/ 	.short	0x010a
        /*08c6*/ 	.byte	0xff
	.zero		1


	//   ....[124]....
        /*08c8*/ 	.word	0x00009300
        /*08cc*/ 	.word	0x00000000
        /*08d0*/ 	.word	0x00000000
        /*08d4*/ 	.short	0x010a
        /*08d6*/ 	.byte	0xff
	.zero		1


	//   ....[125]....
        /*08d8*/ 	.word	0x00009360
        /*08dc*/ 	.word	0x00000000
        /*08e0*/ 	.word	0x00000000
        /*08e4*/ 	.short	0x010a
        /*08e6*/ 	.byte	0xff
	.zero		1


	//   ....[126]....
        /*08e8*/ 	.word	0x000093c0
        /*08ec*/ 	.word	0x00000000
        /*08f0*/ 	.word	0x00000000
        /*08f4*/ 	.short	0x010a
        /*08f6*/ 	.byte	0xff
	.zero		1


	//   ....[127]....
        /*08f8*/ 	.word	0x00009410
        /*08fc*/ 	.word	0x00000000
        /*0900*/ 	.word	0x000000a0
        /*0904*/ 	.short	0x010a
        /*0906*/ 	.byte	0xff
	.zero		1


	//   ....[128]....
        /*0908*/ 	.word	0x00009470
        /*090c*/ 	.word	0x00000000
        /*0910*/ 	.word	0x00000098
        /*0914*/ 	.short	0x010a
        /*0916*/ 	.byte	0xff
	.zero		1


	//   ....[129]....
        /*0918*/ 	.word	0x000094d0
        /*091c*/ 	.word	0x00000000
        /*0920*/ 	.word	0x00000070
        /*0924*/ 	.short	0x010a
        /*0926*/ 	.byte	0xff
	.zero		1


	//   ....[130]....
        /*0928*/ 	.word	0x00009530
        /*092c*/ 	.word	0x00000000
        /*0930*/ 	.word	0x00000078
        /*0934*/ 	.short	0x010a
        /*0936*/ 	.byte	0xff
	.zero		1


	//   ....[131]....
        /*0938*/ 	.word	0x00009590
        /*093c*/ 	.word	0x00000000
        /*0940*/ 	.word	0x00000080
        /*0944*/ 	.short	0x010a
        /*0946*/ 	.byte	0xff
	.zero		1


	//   ....[132]....
        /*0948*/ 	.word	0x000095f0
        /*094c*/ 	.word	0x00000000
        /*0950*/ 	.word	0x00000088
        /*0954*/ 	.short	0x010a
        /*0956*/ 	.byte	0xff
	.zero		1


	//   ....[133]....
        /*0958*/ 	.word	0x00009650
        /*095c*/ 	.word	0x00000000
        /*0960*/ 	.word	0x00000070
        /*0964*/ 	.short	0x010a
        /*0966*/ 	.byte	0xff
	.zero		1


	//   ....[134]....
        /*0968*/ 	.word	0x000096b0
        /*096c*/ 	.word	0x00000000
        /*0970*/ 	.word	0x00000078
        /*0974*/ 	.short	0x010a
        /*0976*/ 	.byte	0xff
	.zero		1


	//   ....[135]....
        /*0978*/ 	.word	0x00009710
        /*097c*/ 	.word	0x00000000
        /*0980*/ 	.word	0x00000080
        /*0984*/ 	.short	0x010a
        /*0986*/ 	.byte	0xff
	.zero		1


	//   ....[136]....
        /*0988*/ 	.word	0x00009760
        /*098c*/ 	.word	0x00000000
        /*0990*/ 	.word	0x000000a0
        /*0994*/ 	.short	0x010a
        /*0996*/ 	.byte	0xff
	.zero		1


	//   ....[137]....
        /*0998*/ 	.word	0x000097c0
        /*099c*/ 	.word	0x00000002
        /*09a0*/ 	.word	0x00000050
        /*09a4*/ 	.short	0x010a
        /*09a6*/ 	.byte	0xff
	.zero		1


	//   ....[138]....
        /*09a8*/ 	.word	0x00009810
        /*09ac*/ 	.word	0x00000040
        /*09b0*/ 	.word	0x000000c0
        /*09b4*/ 	.short	0x010a
        /*09b6*/ 	.byte	0xff
	.zero		1


	//   ....[139]....
        /*09b8*/ 	.word	0x00009860
        /*09bc*/ 	.word	0x00000002
        /*09c0*/ 	.word	0x00000050
        /*09c4*/ 	.short	0x010a
        /*09c6*/ 	.byte	0xff
	.zero		1


	//   ....[140]....
        /*09c8*/ 	.word	0x000098b0
        /*09cc*/ 	.word	0x00000000
        /*09d0*/ 	.word	0x00000050
        /*09d4*/ 	.short	0x010a
        /*09d6*/ 	.byte	0xff
	.zero		1


	//   ....[141]....
        /*09d8*/ 	.word	0x00009900
        /*09dc*/ 	.word	0x00000000
        /*09e0*/ 	.word	0x00000050
        /*09e4*/ 	.short	0x010a
        /*09e6*/ 	.byte	0xff
	.zero		1


	//----- nvinfo : EIATTR_NUM_MBARRIERS
	.align		4
.L_47:
        /*09e8*/ 	.byte	0x03, 0x38
        /*09ea*/ 	.short	0x0024


	//----- nvinfo : EIATTR_EXIT_INSTR_OFFSETS
	.align		4
        /*09ec*/ 	.byte	0x04, 0x1c
        /*09ee*/ 	.short	(.L_49 - .L_48)


	//   ....[0]....
.L_48:
        /*09f0*/ 	.word	0x00002590


	//   ....[1]....
        /*09f4*/ 	.word	0x00002a80


	//   ....[2]....
        /*09f8*/ 	.word	0x00002ae0


	//   ....[3]....
        /*09fc*/ 	.word	0x000039e0


	//   ....[4]....
        /*0a00*/ 	.word	0x00004a10


	//   ....[5]....
        /*0a04*/ 	.word	0x00004a50


	//   ....[6]....
        /*0a08*/ 	.word	0x00008c10


	//   ....[7]....
        /*0a0c*/ 	.word	0x00008c90


	//   ....[8]....
        /*0a10*/ 	.word	0x00008cc0


	//   ....[9]....
        /*0a14*/ 	.word	0x00008d30


	//----- nvinfo : EIATTR_MAX_THREADS
	.align		4
.L_49:
        /*0a18*/ 	.byte	0x04, 0x05
        /*0a1a*/ 	.short	(.L_51 - .L_50)
.L_50:
        /*0a1c*/ 	.word	0x00000100
        /*0a20*/ 	.word	0x00000001
        /*0a24*/ 	.word	0x00000001


	//----- nvinfo : EIATTR_CRS_STACK_SIZE
	.align		4
.L_51:
        /*0a28*/ 	.byte	0x04, 0x1e
        /*0a2a*/ 	.short	(.L_53 - .L_52)
.L_52:
        /*0a2c*/ 	.word	0x00000000


	//----- nvinfo : EIATTR_CBANK_PARAM_SIZE
	.align		4
.L_53:
        /*0a30*/ 	.byte	0x03, 0x19
        /*0a32*/ 	.short	0x0800


	//----- nvinfo : EIATTR_PARAM_CBANK
	.align		4
        /*0a34*/ 	.byte	0x04, 0x0a
        /*0a36*/ 	.short	(.L_55 - .L_54)
	.align		4
.L_54:
        /*0a38*/ 	.word	index@(.nv.constant0._ZN7cutlass13device_kernelINS_4gemm6kernel13GemmUniversalIN4cute5tupleIJiiiiEEENS1_10collective13CollectiveMmaINS1_35MainloopSm100TmaUmmaWarpSpecializedILi5ELi2ELi4ENS5_IJNS4_1CILi1EEESB_SB_EEEEENS5_IJNSA_ILi128EEESE_NSA_ILi64EEEEEENS_6half_tENS5_IJlSB_lEEESH_SI_NS4_8TiledMMAINS4_8MMA_AtomIJNS4_20SM100_MMA_F16BF16_SSISH_SH_fLi128ELi128ELNS4_4UMMA5MajorE0ELSN_0ELNSM_7ScaleInE0ELSO_0EEEEEENS4_6LayoutISC_NS5_IJNSA_ILi0EEESS_SS_EEEEENS5_IJNS4_10UnderscoreESV_SV_EEEEENS4_13SM90_TMA_LOADENS4_14ComposedLayoutINS4_7SwizzleILi3ELi4ELi3EEENS4_18smem_ptr_flag_bitsILi16EEENSR_INS5_IJNSA_ILi8EEESF_EEENS5_IJSF_SB_EEEEEEEvNS4_8identityESY_S18_vS19_EENS_8epilogue10collective18CollectiveEpilogueINS1B_23Sm100TmaWarpSpecializedILi4ELi2ELi32ELb1ELb0EEEJSG_NS5_IJNSR_ISE_SB_EENSR_INSA_ILi32EEESB_EEEEESH_SI_SH_SI_NS1B_6fusion15FusionCallbacksIS1F_NS1K_17LinearCombinationISH_fSH_fLNS_15FloatRoundStyleE2EEESG_S1J_JEEENS4_5SM1004TMEM4LOAD26SM100_TMEM_LOAD_32dp32b32xESY_NSZ_INS10_ILi2ELi4ELi3EEES13_NSR_INS5_IJS14_S1H_EEENS5_IJS1H_SB_EEEEEEENS4_39AutoVectorizingCopyWithAssumedAlignmentILi128EEENS4_14SM90_TMA_STOREES1Y_S20_S20_EEEvvEEEEvNT_6ParamsE)
        /*0a3c*/ 	.short	0x0380
        /*0a3e*/ 	.short	0x0800


	//----- nvinfo : EIATTR_SW_WAR
	.align		4
.L_55:
        /*0a40*/ 	.byte	0x04, 0x36
        /*0a42*/ 	.short	(.L_57 - .L_56)
.L_56:
        /*0a44*/ 	.word	0x00000008
.L_57:


//--------------------- .nv.callgraph             --------------------------
	.section	.nv.callgraph,"",@"SHT_CUDA_CALLGRAPH"
	.align	4
	.sectionentsize	8
	.align		4
        /*0000*/ 	.word	0x00000000
	.align		4
        /*0004*/ 	.word	0xffffffff
	.align		4
        /*0008*/ 	.word	index@(_ZN7cutlass13device_kernelINS_4gemm6kernel13GemmUniversalIN4cute5tupleIJiiiiEEENS1_10collective13CollectiveMmaINS1_35MainloopSm100TmaUmmaWarpSpecializedILi5ELi2ELi4ENS5_IJNS4_1CILi1EEESB_SB_EEEEENS5_IJNSA_ILi128EEESE_NSA_ILi64EEEEEENS_6half_tENS5_IJlSB_lEEESH_SI_NS4_8TiledMMAINS4_8MMA_AtomIJNS4_20SM100_MMA_F16BF16_SSISH_SH_fLi128ELi128ELNS4_4UMMA5MajorE0ELSN_0ELNSM_7ScaleInE0ELSO_0EEEEEENS4_6LayoutISC_NS5_IJNSA_ILi0EEESS_SS_EEEEENS5_IJNS4_10UnderscoreESV_SV_EEEEENS4_13SM90_TMA_LOADENS4_14ComposedLayoutINS4_7SwizzleILi3ELi4ELi3EEENS4_18smem_ptr_flag_bitsILi16EEENSR_INS5_IJNSA_ILi8EEESF_EEENS5_IJSF_SB_EEEEEEEvNS4_8identityESY_S18_vS19_EENS_8epilogue10collective18CollectiveEpilogueINS1B_23Sm100TmaWarpSpecializedILi4ELi2ELi32ELb1ELb0EEEJSG_NS5_IJNSR_ISE_SB_EENSR_INSA_ILi32EEESB_EEEEESH_SI_SH_SI_NS1B_6fusion15FusionCallbacksIS1F_NS1K_17LinearCombinationISH_fSH_fLNS_15FloatRoundStyleE2EEESG_S1J_JEEENS4_5SM1004TMEM4LOAD26SM100_TMEM_LOAD_32dp32b32xESY_NSZ_INS10_ILi2ELi4ELi3EEES13_NSR_INS5_IJS14_S1H_EEENS5_IJS1H_SB_EEEEEEENS4_39AutoVectorizingCopyWithAssumedAlignmentILi128EEENS4_14SM90_TMA_STOREES1Y_S20_S20_EEEvvEEEEvNT_6ParamsE)
	.align		4
        /*000c*/ 	.word	index@(__assertfail)
	.align		4
        /*0010*/ 	.word	0x00000000
	.align		4
        /*0014*/ 	.word	0xfffffffe
	.align		4
        /*0018*/ 	.word	0x00000000
	.align		4
        /*001c*/ 	.word	0xfffffffd
	.align		4
        /*0020*/ 	.word	0x00000000
	.align		4
        /*0024*/ 	.word	0xfffffffc


//--------------------- .nv.constant4             --------------------------
	.section	.nv.constant4,"a",@progbits
	.align	8
	.align		8
.nv.constant4:
        /*0000*/ 	.dword	__assertfail
	.align		8
        /*0008*/ 	.dword	__unnamed_1
	.align		8
        /*0010*/ 	.dword	__unnamed_2
	.align		8
        /*0018*/ 	.dword	_ZN39_INTERNAL_385b0cd4_4_k_cu_7307b485_67094cuda3std3__45__cpo5beginE
	.align		8
        /*0020*/ 	.dword	_ZN39_INTERNAL_385b0cd4_4_k_cu_7307b485_67094cuda3std3__45__cpo3endE
	.align		8
        /*0028*/ 	.dword	_ZN39_INTERNAL_385b0cd4_4_k_cu_7307b485_67094cuda3std3__45__cpo6cbeginE
	.align		8
        /*0030*/ 	.dword	_ZN39_INTERNAL_385b0cd4_4_k_cu_7307b485_67094cuda3std3__45__cpo4cendE
	.align		8
        /*0038*/ 	.dword	_ZN39_INTERNAL_385b0cd4_4_k_cu_7307b485_67094cuda3std3__441_GLOBAL__N__385b0cd4_4_k_cu_7307b485_67096ignoreE
	.align		8
        /*0040*/ 	.dword	_ZN39_INTERNAL_385b0cd4_4_k_cu_7307b485_67094cuda3std3__419piecewise_constructE
	.align		8
        /*0048*/ 	.dword	_ZN39_INTERNAL_385b0cd4_4_k_cu_7307b485_67094cuda3std3__48in_placeE
	.align		8
        /*0050*/ 	.dword	_ZN39_INTERNAL_385b0cd4_4_k_cu_7307b485_67094cuda3std6ranges3__45__cpo4swapE
	.align		8
        /*0058*/ 	.dword	_ZN39_INTERNAL_385b0cd4_4_k_cu_7307b485_67094cuda3std6ranges3__45__cpo9iter_moveE
	.align		8
        /*0060*/ 	.dword	_ZN39_INTERNAL_385b0cd4_4_k_cu_7307b485_67094cute7productE
	.align		8
        /*0068*/ 	.dword	_ZN39_INTERNAL_385b0cd4_4_k_cu_7307b485_67094cute1_E
	.align		8
        /*0070*/ 	.dword	$str$25
	.align		8
        /*0078*/ 	.dword	$str$26
	.align		8
        /*0080*/ 	.dword	$str$27
	.align		8
        /*0088*/ 	.dword	$str$28


//--------------------- .text._ZN7cutlass13device_kernelINS_4gemm6kernel13GemmUniversalIN4cute5tupleIJiiiiEEENS1_10collective13CollectiveMmaINS1_35MainloopSm100TmaUmmaWarpSpecializedILi5ELi2ELi4ENS5_IJNS4_1CILi1EEESB_SB_EEEEENS5_IJNSA_ILi128EEESE_NSA_ILi64EEEEEENS_6half_tENS5_IJlSB_lEEESH_SI_NS4_8TiledMMAINS4_8MMA_AtomIJNS4_20SM100_MMA_F16BF16_SSISH_SH_fLi128ELi128ELNS4_4UMMA5MajorE0ELSN_0ELNSM_7ScaleInE0ELSO_0EEEEEENS4_6LayoutISC_NS5_IJNSA_ILi0EEESS_SS_EEEEENS5_IJNS4_10UnderscoreESV_SV_EEEEENS4_13SM90_TMA_LOADENS4_14ComposedLayoutINS4_7SwizzleILi3ELi4ELi3EEENS4_18smem_ptr_flag_bitsILi16EEENSR_INS5_IJNSA_ILi8EEESF_EEENS5_IJSF_SB_EEEEEEEvNS4_8identityESY_S18_vS19_EENS_8epilogue10collective18CollectiveEpilogueINS1B_23Sm100TmaWarpSpecializedILi4ELi2ELi32ELb1ELb0EEEJSG_NS5_IJNSR_ISE_SB_EENSR_INSA_ILi32EEESB_EEEEESH_SI_SH_SI_NS1B_6fusion15FusionCallbacksIS1F_NS1K_17LinearCombinationISH_fSH_fLNS_15FloatRoundStyleE2EEESG_S1J_JEEENS4_5SM1004TMEM4LOAD26SM100_TMEM_LOAD_32dp32b32xESY_NSZ_INS10_ILi2ELi4ELi3EEES13_NSR_INS5_IJS14_S1H_EEENS5_IJS1H_SB_EEEEEEENS4_39AutoVectorizingCopyWithAssumedAlignmentILi128EEENS4_14SM90_TMA_STOREES1Y_S20_S20_EEEvvEEEEvNT_6ParamsE --------------------------
	.section	.text._ZN7cutlass13device_kernelINS_4gemm6kernel13GemmUniversalIN4cute5tupleIJiiiiEEENS1_10collective13CollectiveMmaINS1_35MainloopSm100TmaUmmaWarpSpecializedILi5ELi2ELi4ENS5_IJNS4_1CILi1EEESB_SB_EEEEENS5_IJNSA_ILi128EEESE_NSA_ILi64EEEEEENS_6half_tENS5_IJlSB_lEEESH_SI_NS4_8TiledMMAINS4_8MMA_AtomIJNS4_20SM100_MMA_F16BF16_SSISH_SH_fLi128ELi128ELNS4_4UMMA5MajorE0ELSN_0ELNSM_7ScaleInE0ELSO_0EEEEEENS4_6LayoutISC_NS5_IJNSA_ILi0EEESS_SS_EEEEENS5_IJNS4_10UnderscoreESV_SV_EEEEENS4_13SM90_TMA_LOADENS4_14ComposedLayoutINS4_7SwizzleILi3ELi4ELi3EEENS4_18smem_ptr_flag_bitsILi16EEENSR_INS5_IJNSA_ILi8EEESF_EEENS5_IJSF_SB_EEEEEEEvNS4_8identityESY_S18_vS19_EENS_8epilogue10collective18CollectiveEpilogueINS1B_23Sm100TmaWarpSpecializedILi4ELi2ELi32ELb1ELb0EEEJSG_NS5_IJNSR_ISE_SB_EENSR_INSA_ILi32EEESB_EEEEESH_SI_SH_SI_NS1B_6fusion15FusionCallbacksIS1F_NS1K_17LinearCombinationISH_fSH_fLNS_15FloatRoundStyleE2EEESG_S1J_JEEENS4_5SM1004TMEM4LOAD26SM100_TMEM_LOAD_32dp32b32xESY_NSZ_INS10_ILi2ELi4ELi3EEES13_NSR_INS5_IJS14_S1H_EEENS5_IJS1H_SB_EEEEEEENS4_39AutoVectorizingCopyWithAssumedAlignmentILi128EEENS4_14SM90_TMA_STOREES1Y_S20_S20_EEEvvEEEEvNT_6ParamsE,"ax",@progbits
	.align	128
.text._ZN7cutlass13device_kernelINS_4gemm6kernel13GemmUniversalIN4cute5tupleIJiiiiEEENS1_10collective13CollectiveMmaINS1_35MainloopSm100TmaUmmaWarpSpecializedILi5ELi2ELi4ENS5_IJNS4_1CILi1EEESB_SB_EEEEENS5_IJNSA_ILi128EEESE_NSA_ILi64EEEEEENS_6half_tENS5_IJlSB_lEEESH_SI_NS4_8TiledMMAINS4_8MMA_AtomIJNS4_20SM100_MMA_F16BF16_SSISH_SH_fLi128ELi128ELNS4_4UMMA5MajorE0ELSN_0ELNSM_7ScaleInE0ELSO_0EEEEEENS4_6LayoutISC_NS5_IJNSA_ILi0EEESS_SS_EEEEENS5_IJNS4_10UnderscoreESV_SV_EEEEENS4_13SM90_TMA_LOADENS4_14ComposedLayoutINS4_7SwizzleILi3ELi4ELi3EEENS4_18smem_ptr_flag_bitsILi16EEENSR_INS5_IJNSA_ILi8EEESF_EEENS5_IJSF_SB_EEEEEEEvNS4_8identityESY_S18_vS19_EENS_8epilogue10collective18CollectiveEpilogueINS1B_23Sm100TmaWarpSpecializedILi4ELi2ELi32ELb1ELb0EEEJSG_NS5_IJNSR_ISE_SB_EENSR_INSA_ILi32EEESB_EEEEESH_SI_SH_SI_NS1B_6fusion15FusionCallbacksIS1F_NS1K_17LinearCombinationISH_fSH_fLNS_15FloatRoundStyleE2EEESG_S1J_JEEENS4_5SM1004TMEM4LOAD26SM100_TMEM_LOAD_32dp32b32xESY_NSZ_INS10_ILi2ELi4ELi3EEES13_NSR_INS5_IJS14_S1H_EEENS5_IJS1H_SB_EEEEEEENS4_39AutoVectorizingCopyWithAssumedAlignmentILi128EEENS4_14SM90_TMA_STOREES1Y_S20_S20_EEEvvEEEEvNT_6ParamsE:
        .type           _ZN7cutlass13device_kernelINS_4gemm6kernel13GemmUniversalIN4cute5tupleIJiiiiEEENS1_10collective13CollectiveMmaINS1_35MainloopSm100TmaUmmaWarpSpecializedILi5ELi2ELi4ENS5_IJNS4_1CILi1EEESB_SB_EEEEENS5_IJNSA_ILi128EEESE_NSA_ILi64EEEEEENS_6half_tENS5_IJlSB_lEEESH_SI_NS4_8TiledMMAINS4_8MMA_AtomIJNS4_20SM100_MMA_F16BF16_SSISH_SH_fLi128ELi128ELNS4_4UMMA5MajorE0ELSN_0ELNSM_7ScaleInE0ELSO_0EEEEEENS4_6LayoutISC_NS5_IJNSA_ILi0EEESS_SS_EEEEENS5_IJNS4_10UnderscoreESV_SV_EEEEENS4_13SM90_TMA_LOADENS4_14ComposedLayoutINS4_7SwizzleILi3ELi4ELi3EEENS4_18smem_ptr_flag_bitsILi16EEENSR_INS5_IJNSA_ILi8EEESF_EEENS5_IJSF_SB_EEEEEEEvNS4_8identityESY_S18_vS19_EENS_8epilogue10collective18CollectiveEpilogueINS1B_23Sm100TmaWarpSpecializedILi4ELi2ELi32ELb1ELb0EEEJSG_NS5_IJNSR_ISE_SB_EENSR_INSA_ILi32EEESB_EEEEESH_SI_SH_SI_NS1B_6fusion15FusionCallbacksIS1F_NS1K_17LinearCombinationISH_fSH_fLNS_15FloatRoundStyleE2EEESG_S1J_JEEENS4_5SM1004TMEM4LOAD26SM100_TMEM_LOAD_32dp32b32xESY_NSZ_INS10_ILi2ELi4ELi3EEES13_NSR_INS5_IJS14_S1H_EEENS5_IJS1H_SB_EEEEEEENS4_39AutoVectorizingCopyWithAssumedAlignmentILi128EEENS4_14SM90_TMA_STOREES1Y_S20_S20_EEEvvEEEEvNT_6ParamsE,@function
        .size           _ZN7cutlass13device_kernelINS_4gemm6kernel13GemmUniversalIN4cute5tupleIJiiiiEEENS1_10collective13CollectiveMmaINS1_35MainloopSm100TmaUmmaWarpSpecializedILi5ELi2ELi4ENS5_IJNS4_1CILi1EEESB_SB_EEEEENS5_IJNSA_ILi128EEESE_NSA_ILi64EEEEEENS_6half_tENS5_IJlSB_lEEESH_SI_NS4_8TiledMMAINS4_8MMA_AtomIJNS4_20SM100_MMA_F16BF16_SSISH_SH_fLi128ELi128ELNS4_4UMMA5MajorE0ELSN_0ELNSM_7ScaleInE0ELSO_0EEEEEENS4_6LayoutISC_NS5_IJNSA_ILi0EEESS_SS_EEEEENS5_IJNS4_10UnderscoreESV_SV_EEEEENS4_13SM90_TMA_LOADENS4_14ComposedLayoutINS4_7SwizzleILi3ELi4ELi3EEENS4_18smem_ptr_flag_bitsILi16EEENSR_INS5_IJNSA_ILi8EEESF_EEENS5_IJSF_SB_EEEEEEEvNS4_8identityESY_S18_vS19_EENS_8epilogue10collective18CollectiveEpilogueINS1B_23Sm100TmaWarpSpecializedILi4ELi2ELi32ELb1ELb0EEEJSG_NS5_IJNSR_ISE_SB_EENSR_INSA_ILi32EEESB_EEEEESH_SI_SH_SI_NS1B_6fusion15FusionCallbacksIS1F_NS1K_17LinearCombinationISH_fSH_fLNS_15FloatRoundStyleE2EEESG_S1J_JEEENS4_5SM1004TMEM4LOAD26SM100_TMEM_LOAD_32dp32b32xESY_NSZ_INS10_ILi2ELi4ELi3EEES13_NSR_INS5_IJS14_S1H_EEENS5_IJS1H_SB_EEEEEEENS4_39AutoVectorizingCopyWithAssumedAlignmentILi128EEENS4_14SM90_TMA_STOREES1Y_S20_S20_EEEvvEEEEvNT_6ParamsE,(.L_x_179 - _ZN7cutlass13device_kernelINS_4gemm6kernel13GemmUniversalIN4cute5tupleIJiiiiEEENS1_10collective13CollectiveMmaINS1_35MainloopSm100TmaUmmaWarpSpecializedILi5ELi2ELi4ENS5_IJNS4_1CILi1EEESB_SB_EEEEENS5_IJNSA_ILi128EEESE_NSA_ILi64EEEEEENS_6half_tENS5_IJlSB_lEEESH_SI_NS4_8TiledMMAINS4_8MMA_AtomIJNS4_20SM100_MMA_F16BF16_SSISH_SH_fLi128ELi128ELNS4_4UMMA5MajorE0ELSN_0ELNSM_7ScaleInE0ELSO_0EEEEEENS4_6LayoutISC_NS5_IJNSA_ILi0EEESS_SS_EEEEENS5_IJNS4_10UnderscoreESV_SV_EEEEENS4_13SM90_TMA_LOADENS4_14ComposedLayoutINS4_7SwizzleILi3ELi4ELi3EEENS4_18smem_ptr_flag_bitsILi16EEENSR_INS5_IJNSA_ILi8EEESF_EEENS5_IJSF_SB_EEEEEEEvNS4_8identityESY_S18_vS19_EENS_8epilogue10collective18CollectiveEpilogueINS1B_23Sm100TmaWarpSpecializedILi4ELi2ELi32ELb1ELb0EEEJSG_NS5_IJNSR_ISE_SB_EENSR_INSA_ILi32EEESB_EEEEESH_SI_SH_SI_NS1B_6fusion15FusionCallbacksIS1F_NS1K_17LinearCombinationISH_fSH_fLNS_15FloatRoundStyleE2EEESG_S1J_JEEENS4_5SM1004TMEM4LOAD26SM100_TMEM_LOAD_32dp32b32xESY_NSZ_INS10_ILi2ELi4ELi3EEES13_NSR_INS5_IJS14_S1H_EEENS5_IJS1H_SB_EEEEEEENS4_39AutoVectorizingCopyWithAssumedAlignmentILi128EEENS4_14SM90_TMA_STOREES1Y_S20_S20_EEEvvEEEEvNT_6ParamsE)
        .other          _ZN7cutlass13device_kernelINS_4gemm6kernel13GemmUniversalIN4cute5tupleIJiiiiEEENS1_10collective13CollectiveMmaINS1_35MainloopSm100TmaUmmaWarpSpecializedILi5ELi2ELi4ENS5_IJNS4_1CILi1EEESB_SB_EEEEENS5_IJNSA_ILi128EEESE_NSA_ILi64EEEEEENS_6half_tENS5_IJlSB_lEEESH_SI_NS4_8TiledMMAINS4_8MMA_AtomIJNS4_20SM100_MMA_F16BF16_SSISH_SH_fLi128ELi128ELNS4_4UMMA5MajorE0ELSN_0ELNSM_7ScaleInE0ELSO_0EEEEEENS4_6LayoutISC_NS5_IJNSA_ILi0EEESS_SS_EEEEENS5_IJNS4_10UnderscoreESV_SV_EEEEENS4_13SM90_TMA_LOADENS4_14ComposedLayoutINS4_7SwizzleILi3ELi4ELi3EEENS4_18smem_ptr_flag_bitsILi16EEENSR_INS5_IJNSA_ILi8EEESF_EEENS5_IJSF_SB_EEEEEEEvNS4_8identityESY_S18_vS19_EENS_8epilogue10collective18CollectiveEpilogueINS1B_23Sm100TmaWarpSpecializedILi4ELi2ELi32ELb1ELb0EEEJSG_NS5_IJNSR_ISE_SB_EENSR_INSA_ILi32EEESB_EEEEESH_SI_SH_SI_NS1B_6fusion15FusionCallbacksIS1F_NS1K_17LinearCombinationISH_fSH_fLNS_15FloatRoundStyleE2EEESG_S1J_JEEENS4_5SM1004TMEM4LOAD26SM100_TMEM_LOAD_32dp32b32xESY_NSZ_INS10_ILi2ELi4ELi3EEES13_NSR_INS5_IJS14_S1H_EEENS5_IJS1H_SB_EEEEEEENS4_39AutoVectorizingCopyWithAssumedAlignmentILi128EEENS4_14SM90_TMA_STOREES1Y_S20_S20_EEEvvEEEEvNT_6ParamsE,@"STO_CUDA_ENTRY STV_DEFAULT"
_ZN7cutlass13device_kernelINS_4gemm6kernel13GemmUniversalIN4cute5tupleIJiiiiEEENS1_10collective13CollectiveMmaINS1_35MainloopSm100TmaUmmaWarpSpecializedILi5ELi2ELi4ENS5_IJNS4_1CILi1EEESB_SB_EEEEENS5_IJNSA_ILi128EEESE_NSA_ILi64EEEEEENS_6half_tENS5_IJlSB_lEEESH_SI_NS4_8TiledMMAINS4_8MMA_AtomIJNS4_20SM100_MMA_F16BF16_SSISH_SH_fLi128ELi128ELNS4_4UMMA5MajorE0ELSN_0ELNSM_7ScaleInE0ELSO_0EEEEEENS4_6LayoutISC_NS5_IJNSA_ILi0EEESS_SS_EEEEENS5_IJNS4_10UnderscoreESV_SV_EEEEENS4_13SM90_TMA_LOADENS4_14ComposedLayoutINS4_7SwizzleILi3ELi4ELi3EEENS4_18smem_ptr_flag_bitsILi16EEENSR_INS5_IJNSA_ILi8EEESF_EEENS5_IJSF_SB_EEEEEEEvNS4_8identityESY_S18_vS19_EENS_8epilogue10collective18CollectiveEpilogueINS1B_23Sm100TmaWarpSpecializedILi4ELi2ELi32ELb1ELb0EEEJSG_NS5_IJNSR_ISE_SB_EENSR_INSA_ILi32EEESB_EEEEESH_SI_SH_SI_NS1B_6fusion15FusionCallbacksIS1F_NS1K_17LinearCombinationISH_fSH_fLNS_15FloatRoundStyleE2EEESG_S1J_JEEENS4_5SM1004TMEM4LOAD26SM100_TMEM_LOAD_32dp32b32xESY_NSZ_INS10_ILi2ELi4ELi3EEES13_NSR_INS5_IJS14_S1H_EEENS5_IJS1H_SB_EEEEEEENS4_39AutoVectorizingCopyWithAssumedAlignmentILi128EEENS4_14SM90_TMA_STOREES1Y_S20_S20_EEEvvEEEEvNT_6ParamsE:
[----:B------:R-:W1:Y:S01]  /*0000*/  LDC R1, c[0x0][0x37c] ;  /* 0x0000df00ff017b82 */ /* 0x000e620000000800 */
[----:B------:R-:W2:Y:S01]  /*0010*/  S2R R101, SR_TID.X ;  /* 0x0000000000657919 */ /* 0x000ea20000002100 */
[----:B------:R-:W3:Y:S01]  /*0020*/  LDCU.64 UR4, c[0x0][0x890] ;  /* 0x00011200ff0477ac */ /* 0x000ee20008000a00 */
[----:B------:R-:W-:Y:S02]  /*0030*/  PRMT R88, RZ, 0x7610, R88 ;  /* 0x00007610ff587816 */ /* 0x000fe40000000058 */
[----:B------:R-:W-:Y:S01]  /*0040*/  ELECT P5, URZ, PT ;  /* 0x0000000000ff782f */ /* 0x000fe200038a0000 */
[----:B------:R-:W4:Y:S01]  /*0050*/  LDCU.64 UR46, c[0x0][0x358] ;  /* 0x00006b00ff2e77ac */ /* 0x000f220008000a00 */
[----:B---3--:R-:W-:-:S04]  /*0060*/  UISETP.NE.U32.AND UP0, UPT, UR4, URZ, UPT ;  /* 0x000000ff0400728c */ /* 0x008fc8000bf05070 */
[----:B------:R-:W-:Y:S01]  /*0070*/  UISETP.NE.AND.EX UP0, UPT, UR5, URZ, UPT, UP0 ;  /* 0x000000ff0500728c */ /* 0x000fe2000bf05300 */
[----:B--2---:R-:W-:-:S05]  /*0080*/  SHF.R.U32.HI R92, RZ, 0x5, R101 ;  /* 0x00000005ff5c7819 */ /* 0x004fca0000011665 */
[----:B------:R-:W2:Y:S02]  /*0090*/  SHFL.IDX PT, R0, R92, RZ, 0x1f ;  /* 0x00001fff5c007589 */ /* 0x000ea400000e0000 */
[----:B--2---:R-:W-:Y:S01]  /*00a0*/  R2UR UR8, R0 ;  /* 0x00000000000872ca */ /* 0x004fe200000e0000 */
[----:B-1--4-:R-:W-:-:S14]  /*00b0*/  BRA.U UP0, `(.L_x_0) ;  /* 0x00000001002c7547 */ /* 0x012fdc000b800000 */
[----:B------:R-:W1:Y:S02]  /*00c0*/  LDCU.64 UR6, c[0x0][0x888] ;  /* 0x00011100ff0677ac */ /* 0x000e640008000a00 */
[----:B-1----:R-:W-:-:S04]  /*00d0*/  UISETP.NE.U32.AND UP0, UPT, UR6, URZ, UPT ;  /* 0x000000ff0600728c */ /* 0x002fc8000bf05070 */
[----:B------:R-:W-:-:S09]  /*00e0*/  UISETP.NE.AND.EX UP0, UPT, UR7, URZ, UPT, UP0 ;  /* 0x000000ff0700728c */ /* 0x000fd2000bf05300 */
[----:B------:R-:W-:Y:S05]  /*00f0*/  BRA.U !UP0, `(.L_x_1) ;  /* 0x0000000108107547 */ /* 0x000fea000b800000 */
[----:B------:R-:W1:Y:S02]  /*0100*/  LDC.64 R2, c[0x0][0x888] ;  /* 0x00022200ff027b82 */ /* 0x000e640000000a00 */
[----:B-1----:R1:W5:Y:S01]  /*0110*/  LDG.E R49, desc[UR46][R2.64] ;  /* 0x0000002e02317981 */ /* 0x002362000c1e1900 */
[----:B------:R-:W-:Y:S01]  /*0120*/  HFMA2 R88, -RZ, RZ, 0, 5.9604644775390625e-08 ;  /* 0x00000001ff587431 */ /* 0x000fe200000001ff */
[----:B------:R-:W-:Y:S05]  /*0130*/  BRA `(.L_x_0) ;  /* 0x00000000000c7947 */ /* 0x000fea0003800000 */
.L_x_1:
[----:B------:R-:W1:Y:S01]  /*0140*/  LDCU UR6, c[0x0][0x880] ;  /* 0x00011000ff0677ac */ /* 0x000e620008000800 */
[----:B------:R-:W-:Y:S01]  /*0150*/  HFMA2 R88, -RZ, RZ, 0, 5.9604644775390625e-08 ;  /* 0x00000001ff587431 */ /* 0x000fe200000001ff */
[----:B-1----:R-:W-:-:S07]  /*0160*/  MOV R49, UR6 ;  /* 0x0000000600317c02 */ /* 0x002fce0008000f00 */
.L_x_0:
[----:B------:R-:W2:Y:S02]  /*0170*/  LDCU.64 UR6, c[0x0][0x8b0] ;  /* 0x00011600ff0677ac */ /* 0x000ea40008000a00 */
[----:B--2---:R-:W-:-:S04]  /*0180*/  UISETP.NE.U32.AND UP0, UPT, UR6, URZ, UPT ;  /* 0x000000ff0600728c */ /* 0x004fc8000bf05070 */
[----:B------:R-:W-:-:S09]  /*0190*/  UISETP.NE.AND.EX UP0, UPT, UR7, URZ, UPT, UP0 ;  /* 0x000000ff0700728c */ /* 0x000fd2000bf05300 */
[----:B------:R-:W-:Y:S05]  /*01a0*/  BRA.U UP0, `(.L_x_2) ;  /* 0x0000000100247547 */ /* 0x000fea000b800000 */
[----:B------:R-:W2:Y:S02]  /*01b0*/  LDCU.64 UR6, c[0x0][0x8a8] ;  /* 0x00011500ff0677ac */ /* 0x000ea40008000a00 */
[----:B--2---:R-:W-:-:S04]  /*01c0*/  UISETP.NE.U32.AND UP0, UPT, UR6, URZ, UPT ;  /* 0x000000ff0600728c */ /* 0x004fc8000bf05070 */
[----:B------:R-:W-:-:S09]  /*01d0*/  UISETP.NE.AND.EX UP0, UPT, UR7, URZ, UPT, UP0 ;  /* 0x000000ff0700728c */ /* 0x000fd2000bf05300 */
[----:B------:R-:W-:Y:S05]  /*01e0*/  BRA.U !UP0, `(.L_x_3) ;  /* 0x00000001080c7547 */ /* 0x000fea000b800000 */
[----:B-1----:R-:W1:Y:S02]  /*01f0*/  LDC.64 R2, c[0x0][0x8a8] ;  /* 0x00022a00ff027b82 */ /* 0x002e640000000a00 */
[----:B-1----:R2:W5:Y:S01]  /*0200*/  LDG.E R47, desc[UR46][R2.64] ;  /* 0x0000002e022f7981 */ /* 0x002562000c1e1900 */
[----:B------:R-:W-:Y:S05]  /*0210*/  BRA `(.L_x_2) ;  /* 0x0000000000087947 */ /* 0x000fea0003800000 */
.L_x_3:
[----:B------:R-:W2:Y:S02]  /*0220*/  LDCU UR6, c[0x0][0x8a0] ;  /* 0x00011400ff0677ac */ /* 0x000ea40008000800 */
[----:B--2---:R-:W-:Y:S02]  /*0230*/  MOV R47, UR6 ;  /* 0x00000006002f7c02 */ /* 0x004fe40008000f00 */
.L_x_2:
[----:B------:R-:W-:Y:S01]  /*0240*/  IMAD.U32 R0, RZ, RZ, UR8 ;  /* 0x00000008ff007e24 */ /* 0x000fe2000f8e00ff */
[----:B------:R-:W-:Y:S04]  /*0250*/  BSSY.RECONVERGENT B0, `(.L_x_4) ;  /* 0x000000c000007945 */ /* 0x000fe80003800200 */
[C---:B------:R-:W-:Y:S02]  /*0260*/  ISETP.NE.OR P1, PT, R0.reuse, 0x1, !P5 ;  /* 0x000000010000780c */ /* 0x040fe40006f25670 */
[----:B------:R-:W-:-:S11]  /*0270*/  ISETP.NE.OR P0, PT, R0, 0x3, !P5 ;  /* 0x000000030000780c */ /* 0x000fd60006f05670 */
[----:B------:R-:W-:Y:S05]  /*0280*/  @P1 BRA `(.L_x_5) ;  /* 0x0000000000201947 */ /* 0x000fea0003800000 */
[----:B------:R-:W3:Y:S02]  /*0290*/  LDCU.64 UR6, c[0x0][0x348] ;  /* 0x00006900ff0677ac */ /* 0x000ee40008000a00 */
[----:B---3--:R-:W-:Y:S02]  /*02a0*/  UIADD3 UR10, UP1, UPT, UR6, 0x80, URZ ;  /* 0x00000080060a7890 */ /* 0x008fe4000ff3e0ff */
[----:B------:R-:W-:Y:S02]  /*02b0*/  UIADD3 UR6, UP0, UPT, UR6, 0x180, URZ ;  /* 0x0000018006067890 */ /* 0x000fe4000ff1e0ff */
[----:B------:R-:W-:Y:S02]  /*02c0*/  UIADD3.X UR11, UPT, UPT, URZ, UR7, URZ, UP1, !UPT ;  /* 0x00000007ff0b7290 */ /* 0x000fe40008ffe4ff */
[----:B------:R-:W-:-:S07]  /*02d0*/  UIADD3.X UR7, UPT, UPT, URZ, UR7, URZ, UP0, !UPT ;  /* 0x00000007ff077290 */ /* 0x000fce00087fe4ff */
[----:B------:R3:W-:Y:S02]  /*02e0*/  UTMACCTL.PF [UR10] ;  /* 0x000000000a0079b9 */ /* 0x0007e40008040000 */
[----:B------:R3:W-:Y:S02]  /*02f0*/  UTMACCTL.PF [UR6] ;  /* 0x00000000060079b9 */ /* 0x0007e40008040000 */
[----:B---3--:R-:W-:Y:S01]  /*0300*/  NOP ;  /* 0x0000000000007918 */ /* 0x008fe20000000000 */
.L_x_5:
[----:B------:R-:W-:Y:S05]  /*0310*/  BSYNC.RECONVERGENT B0 ;  /* 0x0000000000007941 */ /* 0x000fea0003800200 */
.L_x_4:
[----:B------:R-:W-:Y:S04]  /*0320*/  BSSY.RECONVERGENT B0, `(.L_x_6) ;  /* 0x000000a000007945 */ /* 0x000fe80003800200 */
        /* <DEDUP_REMOVED lines=9> */
.L_x_7:
[----:B------:R-:W-:Y:S05]  /*03c0*/  BSYNC.RECONVERGENT B0 ;  /* 0x0000000000007941 */ /* 0x000fea0003800200 */
.L_x_6:
[----:B------:R-:W3:Y:S01]  /*03d0*/  LDCU.64 UR6, c[0x0][0x888] ;  /* 0x00011100ff0677ac */ /* 0x000ee20008000a00 */
[----:B------:R-:W-:Y:S02]  /*03e0*/  UISETP.EQ.U32.AND UP1, UPT, UR4, URZ, UPT ;  /* 0x000000ff0400728c */ /* 0x000fe4000bf22070 */
[----:B------:R-:W-:Y:S02]  /*03f0*/  UPLOP3.LUT UP2, UPT, UPT, UPT, UPT, 0x80, 0x8 ;  /* 0x000000000008789c */ /* 0x000fe40003f4f070 */
[----:B---3--:R-:W-:-:S04]  /*0400*/  UISETP.NE.U32.AND UP0, UPT, UR6, URZ, UPT ;  /* 0x000000ff0600728c */ /* 0x008fc8000bf05070 */
[----:B------:R-:W-:-:S04]  /*0410*/  UISETP.NE.AND.EX UP0, UPT, UR7, URZ, UPT, UP0 ;  /* 0x000000ff0700728c */ /* 0x000fc8000bf05300 */
[----:B------:R-:W-:-:S04]  /*0420*/  UISETP.EQ.OR.EX UP3, UPT, UR5, URZ, !UP0, UP1 ;  /* 0x000000ff0500728c */ /* 0x000fc8000c762710 */
[----:B------:R-:W-:-:S05]  /*0430*/  UP2UR UR50, UPR, URZ, 0x8 ;  /* 0x00000008ff327883 */ /* 0x000fca0008000000 */
[----:B------:R-:W-:Y:S07]  /*0440*/  BRA.U !UP3, `(.L_x_8) ;  /* 0x000000010b207547 */ /* 0x000fee000b800000 */
[----:B------:R-:W-:Y:S01]  /*0450*/  UISETP.NE.U32.AND UP2, UPT, UR4, URZ, UPT ;  /* 0x000000ff0400728c */ /* 0x000fe2000bf45070 */
[----:B-----5:R-:W-:Y:S01]  /*0460*/  FSETP.NEU.AND P0, PT, R49, RZ, PT ;  /* 0x000000ff3100720b */ /* 0x020fe20003f0d000 */
[----:B------:R-:W-:Y:S02]  /*0470*/  USEL UR4, URZ, 0xffffffff, UP0 ;  /* 0xffffffffff047887 */ /* 0x000fe40008000000 */
[----:B------:R-:W-:-:S10]  /*0480*/  UISETP.NE.AND.EX UP2, UPT, UR5, URZ, UPT, UP2 ;  /* 0x000000ff0500728c */ /* 0x000fd4000bf45320 */
[----:B------:R-:W-:Y:S01]  /*0490*/  VOTEU.ANY UP1, P0 ;  /* 0x0000000000ff7886 */ /* 0x000fe20000020100 */
[----:B------:R-:W-:-:S04]  /*04a0*/  @!UP2 USEL UR4, URZ, 0xffffffff, UP1 ;  /* 0xffffffffff04a887 */ /* 0x000fc80008800000 */
[----:B------:R-:W-:-:S04]  /*04b0*/  ULOP3.LUT UR4, UR4, 0x1, URZ, 0xc0, !UPT ;  /* 0x0000000104047892 */ /* 0x000fc8000f8ec0ff */
[----:B------:R-:W-:-:S11]  /*04c0*/  UISETP.NE.U32.AND UP2, UPT, UR4, 0x1, UPT ;  /* 0x000000010400788c */ /* 0x000fd6000bf45070 */
.L_x_8:
[----:B-12---:R-:W1:Y:S01]  /*04d0*/  SHFL.IDX PT, R2, R92, RZ, 0x1f ;  /* 0x00001fff5c027589 */ /* 0x006e6200000e0000 */
[----:B------:R-:W-:-:S04]  /*04e0*/  UISETP.NE.AND UP1, UPT, UR8, 0x2, UPT ;  /* 0x000000020800788c */ /* 0x000fc8000bf25270 */
[----:B------:R-:W-:Y:S01]  /*04f0*/  USEL UR6, URZ, 0x1, UP1 ;  /* 0x00000001ff067887 */ /* 0x000fe20008800000 */
[----:B-1----:R-:W-:-:S13]  /*0500*/  ISETP.NE.AND P0, PT, R2, RZ, PT ;  /* 0x000000ff0200720c */ /* 0x002fda0003f05270 */
[----:B------:R-:W-:Y:S05]  /*0510*/  @P0 BRA `(.L_x_9) ;  /* 0x0000000000500947 */ /* 0x000fea0003800000 */
[----:B------:R-:W1:Y:S01]  /*0520*/  S2UR UR5, SR_CgaCtaId ;  /* 0x00000000000579c3 */ /* 0x000e620000008800 */
[----:B------:R-:W-:Y:S01]  /*0530*/  UMOV UR7, 0x400 ;  /* 0x0000040000077882 */ /* 0x000fe20000000000 */
[----:B------:R-:W-:Y:S01]  /*0540*/  UMOV UR4, 0x1 ;  /* 0x0000000100047882 */ /* 0x000fe20000000000 */
[----:B------:R-:W-:Y:S01]  /*0550*/  ELECT P0, URZ, PT ;  /* 0x0000000000ff782f */ /* 0x000fe20003800000 */
[----:B------:R-:W-:-:S04]  /*0560*/  UIADD3 UR10, UPT, UPT, -UR4, 0x100000, URZ ;  /* 0x00100000040a7890 */ /* 0x000fc8000fffe1ff */
[----:B------:R-:W-:Y:S02]  /*0570*/  USHF.L.U32 UR11, UR10, 0xb, URZ ;  /* 0x0000000b0a0b7899 */ /* 0x000fe400080006ff */
[----:B------:R-:W-:Y:S02]  /*0580*/  USHF.L.U32 UR10, UR10, 0x1, URZ ;  /* 0x000000010a0a7899 */ /* 0x000fe400080006ff */
[----:B-1----:R-:W-:Y:S01]  /*0590*/  ULEA UR5, UR5, UR7, 0x18 ;  /* 0x0000000705057291 */ /* 0x002fe2000f8ec0ff */
[----:B------:R-:W1:Y:S11]  /*05a0*/  FENCE.VIEW.ASYNC.S ;  /* 0x00000000000073c6 */ /* 0x000e760000000000 */
[----:B-1----:R1:W2:Y:S01]  /*05b0*/  SYNCS.EXCH.64 URZ, [UR5], UR10 ;  /* 0x0000000a05ff75b2 */ /* 0x0022a20008000100 */
[----:B------:R1:W3:Y:S01]  /*05c0*/  SYNCS.EXCH.64 URZ, [UR5+0x28], UR10 ;  /* 0x0000280a05ff75b2 */ /* 0x0002e20008000100 */
[----:B------:R1:W4:Y:S01]  /*05d0*/  SYNCS.EXCH.64 URZ, [UR5+0x8], UR10 ;  /* 0x0000080a05ff75b2 */ /* 0x0003220008000100 */
[----:B------:R1:W1:Y:S01]  /*05e0*/  SYNCS.EXCH.64 URZ, [UR5+0x30], UR10 ;  /* 0x0000300a05ff75b2 */ /* 0x0002620008000100 */
[----:B------:R1:W1:Y:S01]  /*05f0*/  SYNCS.EXCH.64 URZ, [UR5+0x10], UR10 ;  /* 0x0000100a05ff75b2 */ /* 0x0002620008000100 */
[----:B------:R1:W1:Y:S01]  /*0600*/  SYNCS.EXCH.64 URZ, [UR5+0x38], UR10 ;  /* 0x0000380a05ff75b2 */ /* 0x0002620008000100 */
[----:B------:R1:W1:Y:S01]  /*0610*/  SYNCS.EXCH.64 URZ, [UR5+0x18], UR10 ;  /* 0x0000180a05ff75b2 */ /* 0x0002620008000100 */
[----:B------:R1:W1:Y:S01]  /*0620*/  SYNCS.EXCH.64 URZ, [UR5+0x40], UR10 ;  /* 0x0000400a05ff75b2 */ /* 0x0002620008000100 */
[----:B------:R1:W1:Y:S01]  /*0630*/  SYNCS.EXCH.64 URZ, [UR5+0x20], UR10 ;  /* 0x0000200a05ff75b2 */ /* 0x0002620008000100 */
[----:B------:R1:W1:Y:S01]  /*0640*/  SYNCS.EXCH.64 URZ, [UR5+0x48], UR10 ;  /* 0x0000480a05ff75b2 */ /* 0x0002620008000100 */
[----:B------:R-:W-:Y:S01]  /*0650*/  NOP ;  /* 0x0000000000007918 */ /* 0x000fe20000000000 */
.L_x_9:
[----:B------:R-:W2:Y:S01]  /*0660*/  SHFL.IDX PT, R2, R92, RZ, 0x1f ;  /* 0x00001fff5c027589 */ /* 0x000ea200000e0000 */
[----:B------:R-:W-:Y:S01]  /*0670*/  NOP ;  /* 0x0000000000007918 */ /* 0x000fe20000000000 */
[----:B--2---:R-:W-:-:S13]  /*0680*/  ISETP.NE.AND P0, PT, R2, 0x1, PT ;  /* 0x000000010200780c */ /* 0x004fda0003f05270 */
[----:B------:R-:W-:Y:S05]  /*0690*/  @P0 BRA `(.L_x_10) ;  /* 0x0000000000580947 */ /* 0x000fea0003800000 */
[----:B------:R-:W2:Y:S01]  /*06a0*/  S2UR UR7, SR_CgaCtaId ;  /* 0x00000000000779c3 */ /* 0x000ea20000008800 */
[----:B------:R-:W-:Y:S01]  /*06b0*/  UMOV UR9, 0x400 ;  /* 0x0000040000097882 */ /* 0x000fe20000000000 */
[----:B-1----:R-:W-:Y:S01]  /*06c0*/  UMOV UR5, 0x20 ;  /* 0x0000002000057882 */ /* 0x002fe20000000000 */
[----:B------:R-:W-:Y:S01]  /*06d0*/  UMOV UR4, 0x80 ;  /* 0x0000008000047882 */ /* 0x000fe20000000000 */
[----:B------:R-:W-:-:S04]  /*06e0*/  UIADD3 UR10, UPT, UPT, -UR5, 0x100000, URZ ;  /* 0x00100000050a7890 */ /* 0x000fc8000fffe1ff */
[----:B------:R-:W-:Y:S02]  /*06f0*/  USHF.L.U32 UR11, UR10, 0xb, URZ ;  /* 0x0000000b0a0b7899 */ /* 0x000fe400080006ff */
[----:B------:R-:W-:Y:S02]  /*0700*/  USHF.L.U32 UR10, UR10, 0x1, URZ ;  /* 0x000000010a0a7899 */ /* 0x000fe400080006ff */
[----:B------:R-:W-:-:S04]  /*0710*/  UIADD3 UR4, UPT, UPT, -UR4, 0x100000, URZ ;  /* 0x0010000004047890 */ /* 0x000fc8000fffe1ff */
[----:B------:R-:W-:Y:S02]  /*0720*/  USHF.L.U32 UR5, UR4, 0xb, URZ ;  /* 0x0000000b04057899 */ /* 0x000fe400080006ff */
[----:B------:R-:W-:Y:S01]  /*0730*/  USHF.L.U32 UR4, UR4, 0x1, URZ ;  /* 0x0000000104047899 */ /* 0x000fe200080006ff */
[----:B------:R-:W-:Y:S01]  /*0740*/  ELECT P0, URZ, PT ;  /* 0x0000000000ff782f */ /* 0x000fe20003800000 */
[----:B--2---:R-:W-:Y:S01]  /*0750*/  ULEA UR7, UR7, UR9, 0x18 ;  /* 0x0000000907077291 */ /* 0x004fe2000f8ec0ff */
[----:B------:R-:W1:Y:S11]  /*0760*/  FENCE.VIEW.ASYNC.S ;  /* 0x00000000000073c6 */ /* 0x000e760000000000 */
[----:B-1----:R2:W1:Y:S01]  /*0770*/  SYNCS.EXCH.64 URZ, [UR7+0x50], UR10 ;  /* 0x0000500a07ff75b2 */ /* 0x0024620008000100 */
[----:B------:R2:W1:Y:S01]  /*0780*/  SYNCS.EXCH.64 URZ, [UR7+0x70], UR4 ;  /* 0x0000700407ff75b2 */ /* 0x0004620008000100 */
[----:B------:R2:W1:Y:S01]  /*0790*/  SYNCS.EXCH.64 URZ, [UR7+0x58], UR10 ;  /* 0x0000580a07ff75b2 */ /* 0x0004620008000100 */
[----:B------:R2:W1:Y:S01]  /*07a0*/  SYNCS.EXCH.64 URZ, [UR7+0x78], UR4 ;  /* 0x0000780407ff75b2 */ /* 0x0004620008000100 */
[----:B------:R2:W1:Y:S01]  /*07b0*/  SYNCS.EXCH.64 URZ, [UR7+0x60], UR10 ;  /* 0x0000600a07ff75b2 */ /* 0x0004620008000100 */
[----:B------:R2:W1:Y:S01]  /*07c0*/  SYNCS.EXCH.64 URZ, [UR7+0x80], UR4 ;  /* 0x0000800407ff75b2 */ /* 0x0004620008000100 */
[----:B------:R2:W1:Y:S01]  /*07d0*/  SYNCS.EXCH.64 URZ, [UR7+0x68], UR10 ;  /* 0x0000680a07ff75b2 */ /* 0x0004620008000100 */
[----:B------:R2:W1:Y:S02]  /*07e0*/  SYNCS.EXCH.64 URZ, [UR7+0x88], UR4 ;  /* 0x0000880407ff75b2 */ /* 0x0004640008000100 */
[----:B--2---:R-:W-:Y:S01]  /*07f0*/  NOP ;  /* 0x0000000000007918 */ /* 0x004fe20000000000 */
.L_x_10:
[----:B------:R-:W2:Y:S01]  /*0800*/  SHFL.IDX PT, R2, R92, RZ, 0x1f ;  /* 0x00001fff5c027589 */ /* 0x000ea200000e0000 */
[----:B------:R-:W-:Y:S01]  /*0810*/  NOP ;  /* 0x0000000000007918 */ /* 0x000fe20000000000 */
[----:B--2---:R-:W-:-:S13]  /*0820*/  ISETP.NE.AND P0, PT, R2, 0x3, PT ;  /* 0x000000030200780c */ /* 0x004fda0003f05270 */
[----:B------:R-:W-:Y:S05]  /*0830*/  @P0 BRA `(.L_x_11) ;  /* 0x0000000000300947 */ /* 0x000fea0003800000 */
[----:B-1----:R-:W1:Y:S01]  /*0840*/  S2UR UR5, SR_CgaCtaId ;  /* 0x00000000000579c3 */ /* 0x002e620000008800 */
        /* <DEDUP_REMOVED lines=8> */
[----:B-1----:R2:W1:Y:S01]  /*08d0*/  SYNCS.EXCH.64 URZ, [UR5+0x90], UR10 ;  /* 0x0000900a05ff75b2 */ /* 0x0024620008000100 */
[----:B------:R2:W1:Y:S02]  /*08e0*/  SYNCS.EXCH.64 URZ, [UR5+0x98], UR10 ;  /* 0x0000980a05ff75b2 */ /* 0x0004640008000100 */
[----:B--2---:R-:W-:Y:S01]  /*08f0*/  NOP ;  /* 0x0000000000007918 */ /* 0x004fe20000000000 */
.L_x_11:
[----:B------:R-:W2:Y:S01]  /*0900*/  SHFL.IDX PT, R2, R92, RZ, 0x1f ;  /* 0x00001fff5c027589 */ /* 0x000ea200000e0000 */
[----:B------:R-:W-:Y:S01]  /*0910*/  NOP ;  /* 0x0000000000007918 */ /* 0x000fe20000000000 */
[----:B--2---:R-:W-:-:S13]  /*0920*/  ISETP.NE.AND P0, PT, R2, 0x4, PT ;  /* 0x000000040200780c */ /* 0x004fda0003f05270 */
[----:B------:R-:W-:Y:S05]  /*0930*/  @P0 BRA `(.L_x_12) ;  /* 0x00000000004c0947 */ /* 0x000fea0003800000 */
[----:B-1----:R-:W1:Y:S01]  /*0940*/  S2UR UR5, SR_CgaCtaId ;  /* 0x00000000000579c3 */ /* 0x002e620000008800 */
[----:B------:R-:W-:Y:S01]  /*0950*/  UMOV UR9, 0x100 ;  /* 0x0000010000097882 */ /* 0x000fe20000000000 */
[----:B------:R-:W-:Y:S01]  /*0960*/  UMOV UR7, 0x400 ;  /* 0x0000040000077882 */ /* 0x000fe20000000000 */
[----:B------:R-:W-:Y:S01]  /*0970*/  USEL UR9, UR9, 0xe0, UP2 ;  /* 0x000000e009097887 */ /* 0x000fe20009000000 */
[----:B------:R-:W-:Y:S01]  /*0980*/  UMOV UR4, 0x1 ;  /* 0x0000000100047882 */ /* 0x000fe20000000000 */
[----:B------:R-:W-:Y:S01]  /*0990*/  ELECT P0, URZ, PT ;  /* 0x0000000000ff782f */ /* 0x000fe20003800000 */
[----:B------:R-:W-:-:S04]  /*09a0*/  UIADD3 UR10, UPT, UPT, -UR4, 0x100000, URZ ;  /* 0x00100000040a7890 */ /* 0x000fc8000fffe1ff */
[----:B------:R-:W-:Y:S02]  /*09b0*/  USHF.L.U32 UR11, UR10, 0xb, URZ ;  /* 0x0000000b0a0b7899 */ /* 0x000fe400080006ff */
[----:B------:R-:W-:Y:S02]  /*09c0*/  USHF.L.U32 UR10, UR10, 0x1, URZ ;  /* 0x000000010a0a7899 */ /* 0x000fe400080006ff */
[----:B------:R-:W-:-:S04]  /*09d0*/  UIADD3 UR12, UPT, UPT, -UR9, 0x100000, URZ ;  /* 0x00100000090c7890 */ /* 0x000fc8000fffe1ff */
[----:B------:R-:W-:Y:S02]  /*09e0*/  USHF.L.U32 UR13, UR12, 0xb, URZ ;  /* 0x0000000b0c0d7899 */ /* 0x000fe400080006ff */
[----:B------:R-:W-:Y:S02]  /*09f0*/  USHF.L.U32 UR12, UR12, 0x1, URZ ;  /* 0x000000010c0c7899 */ /* 0x000fe400080006ff */
[----:B-1----:R-:W-:Y:S01]  /*0a00*/  ULEA UR5, UR5, UR7, 0x18 ;  /* 0x0000000705057291 */ /* 0x002fe2000f8ec0ff */
[----:B------:R-:W1:Y:S11]  /*0a10*/  FENCE.VIEW.ASYNC.S ;  /* 0x00000000000073c6 */ /* 0x000e760000000000 */
[----:B-1----:R2:W1:Y:S01]  /*0a20*/  SYNCS.EXCH.64 URZ, [UR5+0xa0], UR10 ;  /* 0x0000a00a05ff75b2 */ /* 0x0024620008000100 */
[----:B------:R2:W1:Y:S01]  /*0a30*/  SYNCS.EXCH.64 URZ, [UR5+0xb0], UR12 ;  /* 0x0000b00c05ff75b2 */ /* 0x0004620008000100 */
[----:B------:R2:W1:Y:S01]  /*0a40*/  SYNCS.EXCH.64 URZ, [UR5+0xa8], UR10 ;  /* 0x0000a80a05ff75b2 */ /* 0x0004620008000100 */
[----:B------:R2:W1:Y:S02]  /*0a50*/  SYNCS.EXCH.64 URZ, [UR5+0xb8], UR12 ;  /* 0x0000b80c05ff75b2 */ /* 0x0004640008000100 */
[----:B--2---:R-:W-:Y:S01]  /*0a60*/  NOP ;  /* 0x0000000000007918 */ /* 0x004fe20000000000 */
.L_x_12:
        /* <DEDUP_REMOVED lines=26> */
.L_x_13:
        /* <DEDUP_REMOVED lines=18> */
.L_x_14:
[----:B-1----:R-:W1:Y:S01]  /*0d30*/  S2UR UR5, SR_CTAID.X ;  /* 0x00000000000579c3 */ /* 0x002e620000002500 */
[----:B------:R-:W-:-:S05]  /*0d40*/  CS2R.32 R87, SR_CgaSize ;  /* 0x0000000000577805 */ /* 0x000fca0000008a00 */
[----:B------:R-:W-:-:S05]  /*0d50*/  IMAD R87, R87, -0xa0, RZ ;  /* 0xffffff6057577824 */ /* 0x000fca00078e02ff */
[----:B------:R-:W-:-:S14]  /*0d60*/  R2UR UR9, R87 ;  /* 0x00000000570972ca */ /* 0x000fdc00000e0000 */
[----:B------:R-:W2:Y:S01]  /*0d70*/  LDCU UR9, c[0x0][UR9+0x2b0] ;  /* 0x00005600090977ac */ /* 0x000ea20008000800 */
[----:B------:R-:W-:Y:S01]  /*0d80*/  NOP ;  /* 0x0000000000007918 */ /* 0x000fe20000000000 */
[----:B------:R-:W-:-:S05]  /*0d90*/  CS2R.32 R87, SR_CgaSize ;  /* 0x0000000000577805 */ /* 0x000fca0000008a00 */
[----:B------:R-:W-:-:S05]  /*0da0*/  IMAD R87, R87, -0xa0, RZ ;  /* 0xffffff6057577824 */ /* 0x000fca00078e02ff */
[----:B------:R-:W-:-:S14]  /*0db0*/  R2UR UR7, R87 ;  /* 0x00000000570772ca */ /* 0x000fdc00000e0000 */
[----:B------:R-:W3:Y:S01]  /*0dc0*/  LDCU UR7, c[0x0][UR7+0x2b4] ;  /* 0x00005680070777ac */ /* 0x000ee20008000800 */
[----:B------:R-:W4:Y:S08]  /*0dd0*/  S2UR UR4, SR_CTAID.Y ;  /* 0x00000000000479c3 */ /* 0x000f300000002600 */
[----:B------:R-:W3:Y:S01]  /*0de0*/  LDC R10, c[0x0][0xb24] ;  /* 0x0002c900ff0a7b82 */ /* 0x000ee20000000800 */
[----:B-1----:R-:W-:-:S02]  /*0df0*/  I2FP.F32.U32 R87, UR5 ;  /* 0x0000000500577c45 */ /* 0x002fc40008201000 */
[----:B------:R-:W-:-:S05]  /*0e00*/  CS2R.32 R3, SR_CgaSize ;  /* 0x0000000000037805 */ /* 0x000fca0000008a00 */
[----:B------:R-:W-:-:S06]  /*0e10*/  IMAD R3, R3, -0xa0, RZ ;  /* 0xffffff6003037824 */ /* 0x000fcc00078e02ff */
[----:B------:R-:W1:Y:S01]  /*0e20*/  LDC R3, c[0x0][R3+0x2a0] ;  /* 0x0000a80003037b82 */ /* 0x000e620000000800 */
[----:B------:R-:W-:Y:S01]  /*0e30*/  MOV R15, UR5 ;  /* 0x00000005000f7c02 */ /* 0x000fe20008000f00 */
[----:B--2---:R-:W-:Y:S01]  /*0e40*/  FMUL R87, R87, UR9 ;  /* 0x0000000957577c20 */ /* 0x004fe20008400000 */
[----:B----4-:R-:W-:Y:S02]  /*0e50*/  I2FP.F32.U32 R86, UR4 ;  /* 0x0000000400567c45 */ /* 0x010fe40008201000 */
[----:B------:R-:W-:-:S05]  /*0e60*/  CS2R.32 R2, SR_CgaSize ;  /* 0x0000000000027805 */ /* 0x000fca0000008a00 */
[----:B------:R-:W-:-:S06]  /*0e70*/  IMAD R2, R2, -0xa0, RZ ;  /* 0xffffff6002027824 */ /* 0x000fcc00078e02ff */
[----:B------:R-:W2:Y:S01]  /*0e80*/  LDC R2, c[0x0][R2+0x2a4] ;  /* 0x0000a90002027b82 */ /* 0x000ea20000000800 */
[----:B------:R-:W-:Y:S01]  /*0e90*/  MOV R14, UR4 ;  /* 0x00000004000e7c02 */ /* 0x000fe20008000f00 */
[----:B------:R-:W4:Y:S01]  /*0ea0*/  F2I.U32.TRUNC.NTZ R87, R87 ;  /* 0x0000005700577305 */ /* 0x000f22000020f000 */
[----:B---3--:R-:W-:-:S05]  /*0eb0*/  FMUL R86, R86, UR7 ;  /* 0x0000000756567c20 */ /* 0x008fca0008400000 */
[----:B------:R-:W-:Y:S01]  /*0ec0*/  BAR.SYNC.DEFER_BLOCKING 0x0 ;  /* 0x0000000000007b1d */ /* 0x000fe20000010000 */
[----:B------:R-:W-:-:S05]  /*0ed0*/  ISETP.GE.AND P0, PT, R10, 0x1, PT ;  /* 0x000000010a00780c */ /* 0x000fca0003f06270 */
[----:B------:R-:W3:Y:S02]  /*0ee0*/  F2I.U32.TRUNC.NTZ R86, R86 ;  /* 0x0000005600567305 */ /* 0x000ee4000020f000 */
[----:B------:R-:W2:Y:S01]  /*0ef0*/  S2UR UR36, SR_CTAID.Z ;  /* 0x00000000002479c3 */ /* 0x000ea20000002700 */
[----:B----4-:R-:W-:-:S05]  /*0f00*/  IADD3 R87, PT, PT, -R87, RZ, RZ ;  /* 0x000000ff57577210 */ /* 0x010fca0007ffe1ff */
[----:B-1----:R-:W-:Y:S01]  /*0f10*/  IMAD R87, R3, R87, UR5 ;  /* 0x0000000503577e24 */ /* 0x002fe2000f8e0257 */
[----:B---3--:R-:W-:-:S05]  /*0f20*/  IADD3 R86, PT, PT, -R86, RZ, RZ ;  /* 0x000000ff56567210 */ /* 0x008fca0007ffe1ff */
[----:B--2---:R-:W-:Y:S01]  /*0f30*/  IMAD R86, R2, R86, UR4 ;  /* 0x0000000402567e24 */ /* 0x004fe2000f8e0256 */
[----:B------:R-:W-:Y:S06]  /*0f40*/  @!P0 BRA `(.L_x_15) ;  /* 0x0000000000b88947 */ /* 0x000fec0003800000 */
[----:B------:R-:W1:Y:S01]  /*0f50*/  LDC.64 R4, c[0x0][0xb18] ;  /* 0x0002c600ff047b82 */ /* 0x000e620000000a00 */
[----:B------:R-:W-:-:S07]  /*0f60*/  ISETP.NE.AND P0, PT, R10, 0x1, PT ;  /* 0x000000010a00780c */ /* 0x000fce0003f05270 */
[----:B------:R-:W2:Y:S08]  /*0f70*/  LDC R9, c[0x0][0xb0c] ;  /* 0x0002c300ff097b82 */ /* 0x000eb00000000800 */
[----:B------:R-:W3:Y:S08]  /*0f80*/  LDC R12, c[0x0][0x370] ;  /* 0x0000dc00ff0c7b82 */ /* 0x000ef00000000800 */
[----:B------:R-:W4:Y:S01]  /*0f90*/  LDC R11, c[0x0][0x374] ;  /* 0x0000dd00ff0b7b82 */ /* 0x000f220000000800 */
[----:B-1----:R-:W-:-:S07]  /*0fa0*/  ISETP.NE.AND P1, PT, R4, 0x1, PT ;  /* 0x000000010400780c */ /* 0x002fce0003f25270 */
[----:B------:R-:W3:Y:S01]  /*0fb0*/  LDC.64 R6, c[0x0][0xb10] ;  /* 0x0002c400ff067b82 */ /* 0x000ee20000000a00 */
[----:B--2---:R-:W-:-:S07]  /*0fc0*/  ISETP.NE.AND P2, PT, R9, 0x1, PT ;  /* 0x000000010900780c */ /* 0x004fce0003f45270 */
[----:B------:R-:W1:Y:S08]  /*0fd0*/  LDC R8, c[0x0][0xb20] ;  /* 0x0002c800ff087b82 */ /* 0x000e700000000800 */
[----:B------:R-:W2:Y:S01]  /*0fe0*/  LDC.64 R2, c[0x0][0xb28] ;  /* 0x0002ca00ff027b82 */ /* 0x000ea20000000a00 */
[----:B----4-:R-:W-:-:S04]  /*0ff0*/  IMAD.HI.U32 R13, R11, R5, RZ ;  /* 0x000000050b0d7227 */ /* 0x010fc800078e00ff */
[----:B------:R-:W-:-:S04]  /*1000*/  IMAD.HI.U32 R5, R14, R5, RZ ;  /* 0x000000050e057227 */ /* 0x000fc800078e00ff */
[----:B---3--:R-:W-:-:S05]  /*1010*/  IMAD.HI.U32 R16, R12, R6, RZ ;  /* 0x000000060c107227 */ /* 0x008fca00078e00ff */
[-C--:B------:R-:W-:Y:S01]  /*1020*/  @P2 SHF.R.U32.HI R12, RZ, R7.reuse, R16 ;  /* 0x00000007ff0c2219 */ /* 0x080fe20000011610 */
[----:B------:R-:W-:Y:S01]  /*1030*/  IMAD.HI.U32 R16, R15, R6, RZ ;  /* 0x000000060f107227 */ /* 0x000fe200078e00ff */
[-C--:B-1----:R-:W-:Y:S02]  /*1040*/  @P1 SHF.R.U32.HI R11, RZ, R8.reuse, R13 ;  /* 0x00000008ff0b1219 */ /* 0x082fe4000001160d */
[----:B------:R-:W-:Y:S02]  /*1050*/  SHF.R.U32.HI R5, RZ, R8, R5 ;  /* 0x00000008ff057219 */ /* 0x000fe40000011605 */
[----:B------:R-:W-:Y:S02]  /*1060*/  SHF.R.U32.HI R16, RZ, R7, R16 ;  /* 0x00000007ff107219 */ /* 0x000fe40000011610 */
[----:B------:R-:W-:Y:S01]  /*1070*/  SEL R5, R14, R5, !P1 ;  /* 0x000000050e057207 */ /* 0x000fe20004800000 */
[----:B--2---:R-:W-:Y:S01]  /*1080*/  IMAD.HI.U32 R13, R11, R2, RZ ;  /* 0x000000020b0d7227 */ /* 0x004fe200078e00ff */
[----:B------:R-:W-:-:S03]  /*1090*/  SEL R16, R15, R16, !P2 ;  /* 0x000000100f107207 */ /* 0x000fc60005000000 */
[----:B------:R-:W-:Y:S01]  /*10a0*/  IMAD.HI.U32 R6, R12, R2, RZ ;  /* 0x000000020c067227 */ /* 0x000fe200078e00ff */
[----:B------:R-:W-:-:S04]  /*10b0*/  @P0 SHF.R.U32.HI R11, RZ, R3, R13 ;  /* 0x00000003ff0b0219 */ /* 0x000fc8000001160d */
[----:B------:R-:W-:Y:S01]  /*10c0*/  @P0 SHF.R.U32.HI R12, RZ, R3, R6 ;  /* 0x00000003ff0c0219 */ /* 0x000fe20000011606 */
[----:B------:R-:W-:-:S04]  /*10d0*/  IMAD R11, R11, R10, RZ ;  /* 0x0000000a0b0b7224 */ /* 0x000fc800078e02ff */
[----:B------:R-:W-:Y:S01]  /*10e0*/  IMAD R6, R12, R10, RZ ;  /* 0x0000000a0c067224 */ /* 0x000fe200078e02ff */
[----:B------:R-:W-:-:S04]  /*10f0*/  ISETP.GE.AND P1, PT, R5, R11, PT ;  /* 0x0000000b0500720c */ /* 0x000fc80003f26270 */
[----:B------:R-:W-:Y:S01]  /*1100*/  ISETP.GE.OR P1, PT, R16, R6, P1 ;  /* 0x000000061000720c */ /* 0x000fe20000f26670 */
[----:B------:R-:W-:-:S05]  /*1110*/  IMAD.HI.U32 R6, R5, R2, RZ ;  /* 0x0000000205067227 */ /* 0x000fca00078e00ff */
[----:B------:R-:W-:-:S04]  /*1120*/  SHF.R.U32.HI R6, RZ, R3, R6 ;  /* 0x00000003ff067219 */ /* 0x000fc80000011606 */
[----:B------:R-:W-:-:S03]  /*1130*/  SEL R6, R5, R6, !P0 ;  /* 0x0000000605067207 */ /* 0x000fc60004000000 */
[----:B------:R-:W-:Y:S01]  /*1140*/  @!P1 IMAD.HI.U32 R7, R16, R2, RZ ;  /* 0x0000000210079227 */ /* 0x000fe200078e00ff */
[----:B------:R-:W-:-:S04]  /*1150*/  IADD3 R2, PT, PT, -R6, RZ, RZ ;  /* 0x000000ff06027210 */ /* 0x000fc80007ffe1ff */
[----:B------:R-:W-:Y:S01]  /*1160*/  @!P1 SHF.R.U32.HI R3, RZ, R3, R7 ;  /* 0x00000003ff039219 */ /* 0x000fe20000011607 */
[----:B------:R-:W-:Y:S01]  /*1170*/  IMAD R2, R10, R2, R5 ;  /* 0x000000020a027224 */ /* 0x000fe200078e0205 */
[----:B------:R-:W-:Y:S02]  /*1180*/  IADD3 R7, PT, PT, -R5, RZ, RZ ;  /* 0x000000ff05077210 */ /* 0x000fe40007ffe1ff */
[----:B------:R-:W-:-:S03]  /*1190*/  @!P1 SEL R3, R16, R3, !P0 ;  /* 0x0000000310039207 */ /* 0x000fc60004000000 */
[----:B------:R-:W-:Y:S02]  /*11a0*/  IMAD R7, R4, R7, R14 ;  /* 0x0000000704077224 */ /* 0x000fe400078e020e */
[--C-:B------:R-:W-:Y:S02]  /*11b0*/  @!P1 IMAD.IADD R6, R6, 0x1, -R3.reuse ;  /* 0x0000000106069824 */ /* 0x100fe400078e0a03 */
[----:B------:R-:W-:Y:S01]  /*11c0*/  @!P1 IMAD R3, R2, R12, R3 ;  /* 0x0000000c02039224 */ /* 0x000fe200078e0203 */
[----:B------:R-:W-:Y:S01]  /*11d0*/  IADD3 R2, PT, PT, -R16, RZ, RZ ;  /* 0x000000ff10027210 */ /* 0x000fe20007ffe1ff */
[----:B------:R-:W-:Y:S02]  /*11e0*/  @!P1 IMAD R5, R6, R10, R16 ;  /* 0x0000000a06059224 */ /* 0x000fe400078e0210 */
[----:B------:R-:W-:Y:S02]  /*11f0*/  @!P1 IMAD.MOV.U32 R16, RZ, RZ, R3 ;  /* 0x000000ffff109224 */ /* 0x000fe400078e0003 */
[----:B------:R-:W-:-:S02]  /*1200*/  IMAD R2, R9, R2, R15 ;  /* 0x0000000209027224 */ /* 0x000fc400078e020f */
[----:B------:R-:W-:Y:S02]  /*1210*/  IMAD R14, R5, R4, R7 ;  /* 0x00000004050e7224 */ /* 0x000fe400078e0207 */
[----:B------:R-:W-:Y:S02]  /*1220*/  IMAD R15, R16, R9, R2 ;  /* 0x00000009100f7224 */ /* 0x000fe400078e0202 */
.L_x_15:
[----:B------:R-:W1:Y:S01]  /*1230*/  LDCU UR4, c[0x0][0xb30] ;  /* 0x00016600ff0477ac */ /* 0x000e620008000800 */
[----:B------:R-:W2:Y:S08]  /*1240*/  S2UR UR37, SR_CgaCtaId ;  /* 0x00000000002579c3 */ /* 0x000eb00000008800 */
[----:B------:R-:W3:Y:S01]  /*1250*/  LDC R40, c[0x0][0xb24] ;  /* 0x0002c900ff287b82 */ /* 0x000ee20000000800 */
[----:B-1----:R-:W-:-:S09]  /*1260*/  UISETP.NE.AND UP1, UPT, UR4, 0x1, UPT ;  /* 0x000000010400788c */ /* 0x002fd2000bf25270 */
[----:B--2---:R-:W-:Y:S05]  /*1270*/  BRA.U UP1, `(.L_x_16) ;  /* 0x0000000101407547 */ /* 0x004fea000b800000 */
[----:B------:R-:W1:Y:S08]  /*1280*/  LDC.64 R4, c[0x0][0xb10] ;  /* 0x0002c400ff047b82 */ /* 0x000e700000000a00 */
[----:B------:R-:W2:Y:S08]  /*1290*/  LDC.64 R2, c[0x0][0xb18] ;  /* 0x0002c600ff027b82 */ /* 0x000eb00000000a00 */
[----:B------:R-:W4:Y:S08]  /*12a0*/  LDC R6, c[0x0][0xb20] ;  /* 0x0002c800ff067b82 */ /* 0x000f300000000800 */
[----:B------:R-:W3:Y:S01]  /*12b0*/  LDC R7, c[0x0][0xb0c] ;  /* 0x0002c300ff077b82 */ /* 0x000ee20000000800 */
[----:B-1----:R-:W-:-:S05]  /*12c0*/  IMAD.HI.U32 R4, R15, R4, RZ ;  /* 0x000000040f047227 */ /* 0x002fca00078e00ff */
[----:B------:R-:W-:Y:S01]  /*12d0*/  SHF.R.U32.HI R4, RZ, R5, R4 ;  /* 0x00000005ff047219 */ /* 0x000fe20000011604 */
[----:B--2---:R-:W-:Y:S01]  /*12e0*/  IMAD.HI.U32 R3, R14, R3, RZ ;  /* 0x000000030e037227 */ /* 0x004fe200078e00ff */
[----:B------:R-:W-:-:S04]  /*12f0*/  ISETP.NE.AND P0, PT, R2, 0x1, PT ;  /* 0x000000010200780c */ /* 0x000fc80003f05270 */
[----:B----4-:R-:W-:-:S04]  /*1300*/  SHF.R.U32.HI R3, RZ, R6, R3 ;  /* 0x00000006ff037219 */ /* 0x010fc80000011603 */
[----:B------:R-:W-:Y:S02]  /*1310*/  SEL R3, R14, R3, !P0 ;  /* 0x000000030e037207 */ /* 0x000fe40004000000 */
[----:B---3--:R-:W-:-:S04]  /*1320*/  ISETP.NE.AND P1, PT, R7, 0x1, PT ;  /* 0x000000010700780c */ /* 0x008fc80003f25270 */
[----:B------:R-:W-:-:S05]  /*1330*/  SEL R4, R15, R4, !P1 ;  /* 0x000000040f047207 */ /* 0x000fca0004800000 */
[----:B------:R-:W-:Y:S02]  /*1340*/  IMAD.IADD R5, R3, 0x1, -R4 ;  /* 0x0000000103057824 */ /* 0x000fe400078e0a04 */
[----:B------:R-:W-:Y:S02]  /*1350*/  IMAD.IADD R3, R4, 0x1, -R3 ;  /* 0x0000000104037824 */ /* 0x000fe400078e0a03 */
[----:B------:R-:W-:Y:S02]  /*1360*/  IMAD R15, R5, R7, R15 ;  /* 0x00000007050f7224 */ /* 0x000fe400078e020f */
[----:B------:R-:W-:-:S07]  /*1370*/  IMAD R14, R3, R2, R14 ;  /* 0x00000002030e7224 */ /* 0x000fce00078e020e */
.L_x_16:
[----:B------:R-:W-:Y:S01]  /*1380*/  BAR.SYNC.DEFER_BLOCKING 0x0 ;  /* 0x0000000000007b1d */ /* 0x000fe20000010000 */
[----:B------:R-:W-:Y:S01]  /*1390*/  UISETP.NE.AND UP1, UPT, UR8, 0x2, UPT ;  /* 0x000000020800788c */ /* 0x000fe2000bf25270 */
[----:B------:R-:W-:Y:S02]  /*13a0*/  ISETP.NE.OR P5, PT, R0, 0x2, !P5 ;  /* 0x000000020000780c */ /* 0x000fe40006fa5670 */
[----:B------:R-:W-:-:S06]  /*13b0*/  LOP3.LUT R2, R101, 0x1f, RZ, 0xc0, !PT ;  /* 0x0000001f65027812 */ /* 0x000fcc00078ec0ff */
[----:B------:R-:W-:Y:S05]  /*13c0*/  BRA.U UP1, `(.L_x_17) ;  /* 0x0000001101787547 */ /* 0x000fea000b800000 */
[----:B------:R-:W1:Y:S01]  /*13d0*/  LDCU UR13, c[0x0][0x38c] ;  /* 0x00007180ff0d77ac */ /* 0x000e620008000800 */
[----:B------:R-:W2:Y:S01]  /*13e0*/  LDC R8, c[0x0][0x370] ;  /* 0x0000dc00ff087b82 */ /* 0x000ea20000000800 */
[----:B------:R-:W-:Y:S01]  /*13f0*/  PLOP3.LUT P1, PT, PT, PT, UP2, 0x80, 0x8 ;  /* 0x000000000008781c */ /* 0x000fe20003f2f028 */
[----:B------:R-:W-:Y:S01]  /*1400*/  IMAD.MOV.U32 R17, RZ, RZ, 0x1 ;  /* 0x00000001ff117424 */ /* 0x000fe200078e00ff */
[----:B------:R-:W-:Y:S01]  /*1410*/  ISETP.EQ.OR P4, PT, R2, RZ, P5 ;  /* 0x000000ff0200720c */ /* 0x000fe20002f82670 */
[----:B------:R-:W-:Y:S01]  /*1420*/  IMAD.MOV.U32 R16, RZ, RZ, RZ ;  /* 0x000000ffff107224 */ /* 0x000fe200078e00ff */
[----:B------:R-:W-:Y:S02]  /*1430*/  PLOP3.LUT P1, PT, P1, PT, PT, 0x8, 0x80 ;  /* 0x000000000080781c */ /* 0x000fe40000f2e170 */
[----:B------:R-:W-:Y:S01]  /*1440*/  CS2R R12, SRZ ;  /* 0x00000000000c7805 */ /* 0x000fe2000001ff00 */
[----:B------:R-:W-:Y:S01]  /*1450*/  IMAD.MOV.U32 R11, RZ, RZ, 0x1 ;  /* 0x00000001ff0b7424 */ /* 0x000fe200078e00ff */
[----:B------:R-:W4:Y:S01]  /*1460*/  LDC R0, c[0x0][0x374] ;  /* 0x0000dd00ff007b82 */ /* 0x000f220000000800 */
[----:B------:R-:W2:Y:S01]  /*1470*/  LDCU.64 UR22, c[0x0][0x348] ;  /* 0x00006900ff1677ac */ /* 0x000ea20008000a00 */
[----:B------:R-:W-:Y:S01]  /*1480*/  UMOV UR6, URZ ;  /* 0x000000ff00067c82 */ /* 0x000fe20008000000 */
[----:B-1----:R-:W-:-:S04]  /*1490*/  UIADD3 UR5, UPT, UPT, UR13, 0x3f, URZ ;  /* 0x0000003f0d057890 */ /* 0x002fc8000fffe0ff */
[----:B------:R-:W-:-:S04]  /*14a0*/  USHF.R.S32.HI UR4, URZ, 0x1f, UR5 ;  /* 0x0000001fff047899 */ /* 0x000fc80008011405 */
[----:B------:R-:W-:-:S04]  /*14b0*/  ULEA.HI UR4, UR4, UR5, URZ, 0x6 ;  /* 0x0000000504047291 */ /* 0x000fc8000f8f30ff */
[----:B------:R-:W-:Y:S02]  /*14c0*/  USHF.R.S32.HI UR15, URZ, 0x6, UR4 ;  /* 0x00000006ff0f7899 */ /* 0x000fe40008011404 */
[----:B------:R-:W-:Y:S02]  /*14d0*/  UIADD3 UR4, UPT, UPT, UR13, -0x1, URZ ;  /* 0xffffffff0d047890 */ /* 0x000fe4000fffe0ff */
[----:B------:R-:W-:Y:S02]  /*14e0*/  UISETP.LT.U32.AND UP0, UPT, UR15, 0x5, UPT ;  /* 0x000000050f00788c */ /* 0x000fe4000bf01070 */
[----:B------:R-:W-:Y:S02]  /*14f0*/  UISETP.GE.U32.AND UP1, UPT, UR4, -0x7f, UPT ;  /* 0xffffff810400788c */ /* 0x000fe4000bf26070 */
[----:B------:R-:W-:Y:S02]  /*1500*/  USEL UR14, UR15, 0x5, UP0 ;  /* 0x000000050f0e7887 */ /* 0x000fe40008000000 */
[----:B------:R-:W-:-:S02]  /*1510*/  UIADD3 UR13, UPT, UPT, UR13, 0x7e, URZ ;  /* 0x0000007e0d0d7890 */ /* 0x000fc4000fffe0ff */
[----:B------:R-:W-:Y:S02]  /*1520*/  UIADD3 UR5, UPT, UPT, UR14, -0x1, URZ ;  /* 0xffffffff0e057890 */ /* 0x000fe4000fffe0ff */
[----:B------:R-:W-:-:S03]  /*1530*/  UIADD3 UR7, UPT, UPT, UR15, -UR14, URZ ;  /* 0x8000000e0f077290 */ /* 0x000fc6000fffe0ff */
[----:B------:R-:W-:-:S04]  /*1540*/  @UP1 UIADD3 UR5, UPT, UPT, UR14, URZ, URZ ;  /* 0x000000ff0e051290 */ /* 0x000fc8000fffe0ff */
[----:B--2---:R-:W-:-:S12]  /*1550*/  UIADD3 UR5, UPT, UPT, UR5, 0x1, URZ ;  /* 0x0000000105057890 */ /* 0x004fd8000fffe0ff */
.L_x_35:
[----:B------:R-:W-:Y:S01]  /*1560*/  UISETP.NE.AND UP0, UPT, UR37, URZ, UPT ;  /* 0x000000ff2500728c */ /* 0x000fe2000bf05270 */
[----:B------:R-:W1:Y:S08]  /*1570*/  S2UR UR37, SR_CgaCtaId ;  /* 0x00000000002579c3 */ /* 0x000e700000008800 */
[----:B------:R-:W-:Y:S05]  /*1580*/  BRA.U UP0, `(.L_x_18) ;  /* 0x0000000100347547 */ /* 0x000fea000b800000 */
[----:B------:R-:W2:Y:S01]  /*1590*/  S2R R2, SR_CgaCtaId ;  /* 0x0000000000027919 */ /* 0x000ea20000008800 */
[----:B------:R-:W-:-:S04]  /*15a0*/  MOV R3, 0x400 ;  /* 0x0000040000037802 */ /* 0x000fc80000000f00 */
[----:B--2---:R-:W-:Y:S02]  /*15b0*/  LEA R2, R2, R3, 0x18 ;  /* 0x0000000302027211 */ /* 0x004fe400078ec0ff */
[----:B------:R-:W-:-:S03]  /*15c0*/  SHF.L.U32 R3, R11, 0x1f, RZ ;  /* 0x0000001f0b037819 */ /* 0x000fc600000006ff */
[----:B------:R-:W-:-:S04]  /*15d0*/  IMAD R2, R12, 0x8, R2 ;  /* 0x000000080c027824 */ /* 0x000fc800078e0202 */
[----:B------:R-:W2:Y:S02]  /*15e0*/  SYNCS.PHASECHK.TRANS64.TRYWAIT P0, [R2+URZ+0x110], R3 ;  /* 0x00011003020075a7 */ /* 0x000ea400080011ff */
[----:B--2---:R-:W-:Y:S05]  /*15f0*/  @!P0 BRA `(.L_x_19) ;  /* 0x0000007400d08947 */ /* 0x004fea0003800000 */
.L_x_132:
[----:B------:R-:W-:Y:S01]  /*1600*/  VIADD R12, R12, 0x1 ;  /* 0x000000010c0c7836 */ /* 0x000fe20000000000 */
[----:B------:R2:W-:Y:S04]  /*1610*/  SYNCS.ARRIVE.TRANS64.A1T0 RZ, [R2+URZ+0x100], RZ ;  /* 0x000100ff02ff79a7 */ /* 0x0005e800081000ff */
[----:B------:R-:W-:-:S04]  /*1620*/  ISETP.NE.AND P0, PT, R12, 0x2, PT ;  /* 0x000000020c00780c */ /* 0x000fc80003f05270 */
[----:B------:R-:W-:Y:S02]  /*1630*/  SEL R12, R12, RZ, P0 ;  /* 0x000000ff0c0c7207 */ /* 0x000fe40000000000 */
[----:B--2---:R-:W-:-:S04]  /*1640*/  SEL R2, RZ, 0x1, P0 ;  /* 0x00000001ff027807 */ /* 0x004fc80000000000 */
[----:B------:R-:W-:-:S07]  /*1650*/  LOP3.LUT R11, R11, R2, RZ, 0x3c, !PT ;  /* 0x000000020b0b7212 */ /* 0x000fce00078e3cff */
.L_x_18:
[----:B------:R-:W-:Y:S01]  /*1660*/  UMOV UR4, 0x400 ;  /* 0x0000040000047882 */ /* 0x000fe20000000000 */
[----:B------:R-:W-:Y:S01]  /*1670*/  SHF.L.U32 R2, R17, 0x1f, RZ ;  /* 0x0000001f11027819 */ /* 0x000fe200000006ff */
[----:B-1----:R-:W-:Y:S01]  /*1680*/  ULEA UR4, UR37, UR4, 0x18 ;  /* 0x0000000425047291 */ /* 0x002fe2000f8ec0ff */
[----:B------:R-:W-:Y:S01]  /*1690*/  R2UR UR35, R15 ;  /* 0x000000000f2372ca */ /* 0x000fe200000e0000 */
[----:B------:R-:W-:Y:S01]  /*16a0*/  UISETP.GE.U32.AND UP0, UPT, UR13, 0x7f, UPT ;  /* 0x0000007f0d00788c */ /* 0x000fe2000bf06070 */
[----:B------:R-:W-:Y:S01]  /*16b0*/  R2UR UR11, R14 ;  /* 0x000000000e0b72ca */ /* 0x000fe200000e0000 */
[----:B------:R-:W-:Y:S01]  /*16c0*/  ULEA UR8, UR6, UR4, 0x3 ;  /* 0x0000000406087291 */ /* 0x000fe2000f8e18ff */
[----:B------:R-:W-:-:S08]  /*16d0*/  UMOV UR24, URZ ;  /* 0x000000ff00187c82 */ /* 0x000fd00008000000 */
[----:B------:R1:W2:Y:S01]  /*16e0*/  SYNCS.PHASECHK.TRANS64.TRYWAIT P0, [UR8+0x28], R2 ;  /* 0x00002802ff0075a7 */ /* 0x0002a20008001108 */
[----:B------:R-:W-:Y:S02]  /*16f0*/  USHF.L.U32 UR35, UR35, 0x7, URZ ;  /* 0x0000000723237899 */ /* 0x000fe400080006ff */
[----:B------:R-:W-:Y:S01]  /*1700*/  USHF.L.U32 UR11, UR11, 0x7, URZ ;  /* 0x000000070b0b7899 */ /* 0x000fe200080006ff */
[----:B------:R-:W-:Y:S11]  /*1710*/  BRA.U !UP0, `(.L_x_20) ;  /* 0x0000000108a47547 */ /* 0x000ff6000b800000 */
[----:B------:R-:W-:Y:S01]  /*1720*/  UMOV UR16, URZ ;  /* 0x000000ff00107c82 */ /* 0x000fe20008000000 */
[----:B------:R-:W-:-:S05]  /*1730*/  UMOV UR17, UR6 ;  /* 0x0000000600117c82 */ /* 0x000fca0008000000 */
.L_x_25:
[----:B-1----:R-:W-:Y:S01]  /*1740*/  ULEA UR33, UR17, UR4, 0x3 ;  /* 0x0000000411217291 */ /* 0x002fe2000f8e18ff */
[----:B--2---:R-:W-:Y:S01]  /*1750*/  @!P5 MOV R3, 0x8000 ;  /* 0x000080000003d802 */ /* 0x004fe20000000f00 */
[----:B--2---:R-:W-:Y:S10]  /*1760*/  @P0 BRA `(.L_x_21) ;  /* 0x00000000000c0947 */ /* 0x004ff40003800000 */
[----:B------:R-:W-:-:S04]  /*1770*/  SHF.L.U32 R4, R17, 0x1f, RZ ;  /* 0x0000001f11047819 */ /* 0x000fc800000006ff */
[----:B------:R-:W2:Y:S02]  /*1780*/  SYNCS.PHASECHK.TRANS64.TRYWAIT P0, [UR33+0x28], R4 ;  /* 0x00002804ff0075a7 */ /* 0x000ea40008001121 */
[----:B--2---:R-:W-:Y:S05]  /*1790*/  @!P0 BRA `(.L_x_22) ;  /* 0x00000074007c8947 */ /* 0x004fea0003800000 */
.L_x_21:
[----:B------:R2:W-:Y:S01]  /*17a0*/  @!P5 SYNCS.ARRIVE.TRANS64 RZ, [UR33], R3 ;  /* 0x00000003ffffd9a7 */ /* 0x0005e20008000021 */
[----:B------:R-:W-:Y:S04]  /*17b0*/  BSSY.RECONVERGENT B0, `(.L_x_23) ;  /* 0x0000003000007945 */ /* 0x000fe80003800200 */
[----:B------:R-:W-:Y:S05]  /*17c0*/  @P4 BRA `(.L_x_24) ;  /* 0x0000000000044947 */ /* 0x000fea0003800000 */
[----:B------:R-:W-:Y:S05]  /*17d0*/  BPT.TRAP 0x1 ;  /* 0x000000040000795c */ /* 0x000fea0000300000 */
.L_x_24:
[----:B------:R-:W-:Y:S05]  /*17e0*/  BSYNC.RECONVERGENT B0 ;  /* 0x0000000000007941 */ /* 0x000fea0003800200 */
.L_x_23:
[----:B------:R-:W-:Y:S02]  /*17f0*/  UIADD3 UR6, UPT, UPT, UR17, 0x1, URZ ;  /* 0x0000000111067890 */ /* 0x000fe4000fffe0ff */
[----:B------:R-:W-:Y:S02]  /*1800*/  UIADD3 UR26, UP1, UPT, UR22, 0x80, URZ ;  /* 0x00000080161a7890 */ /* 0x000fe4000ff3e0ff */
[----:B------:R-:W-:Y:S02]  /*1810*/  UISETP.NE.AND UP0, UPT, UR6, 0x5, UPT ;  /* 0x000000050600788c */ /* 0x000fe4000bf05270 */
[----:B------:R-:W-:Y:S02]  /*1820*/  USHF.L.U32 UR34, UR16, 0x6, URZ ;  /* 0x0000000610227899 */ /* 0x000fe400080006ff */
[----:B------:R-:W-:Y:S02]  /*1830*/  USEL UR9, URZ, 0x1, UP0 ;  /* 0x00000001ff097887 */ /* 0x000fe40008000000 */
[----:B------:R-:W-:-:S02]  /*1840*/  USEL UR6, UR6, URZ, UP0 ;  /* 0x000000ff06067287 */ /* 0x000fc40008000000 */
[----:B------:R-:W-:Y:S02]  /*1850*/  UIADD3 UR20, UP0, UPT, UR22, 0x180, URZ ;  /* 0x0000018016147890 */ /* 0x000fe4000ff1e0ff */
[----:B------:R-:W-:Y:S01]  /*1860*/  ULEA UR8, UR6, UR4, 0x3 ;  /* 0x0000000406087291 */ /* 0x000fe2000f8e18ff */
[----:B------:R-:W-:Y:S01]  /*1870*/  LOP3.LUT R17, R17, UR9, RZ, 0x3c, !PT ;  /* 0x0000000911117c12 */ /* 0x000fe2000f8e3cff */
[----:B------:R-:W-:Y:S02]  /*1880*/  UIADD3.X UR27, UPT, UPT, URZ, UR23, URZ, UP1, !UPT ;  /* 0x00000017ff1b7290 */ /* 0x000fe40008ffe4ff */
[----:B------:R-:W-:Y:S01]  /*1890*/  UIADD3.X UR21, UPT, UPT, URZ, UR23, URZ, UP0, !UPT ;  /* 0x00000017ff157290 */ /* 0x000fe200087fe4ff */
[----:B-1----:R-:W-:Y:S01]  /*18a0*/  SHF.L.U32 R2, R17, 0x1f, RZ ;  /* 0x0000001f11027819 */ /* 0x002fe200000006ff */
[----:B------:R-:W-:Y:S01]  /*18b0*/  UMOV UR18, 0x0 ;  /* 0x0000000000127882 */ /* 0x000fe20000000000 */
[----:B------:R-:W-:Y:S01]  /*18c0*/  UMOV UR19, 0x10000000 ;  /* 0x1000000000137882 */ /* 0x000fe20000000000 */
[----:B------:R-:W-:Y:S01]  /*18d0*/  UMOV UR12, UR36 ;  /* 0x00000024000c7c82 */ /* 0x000fe20008000000 */
[----:B------:R1:W1:Y:S01]  /*18e0*/  SYNCS.PHASECHK.TRANS64.TRYWAIT P0, [UR8+0x28], R2 ;  /* 0x00002802ff0075a7 */ /* 0x0002620008001108 */
[----:B------:R-:W-:Y:S01]  /*18f0*/  ULEA UR8, UR17, UR4, 0xe ;  /* 0x0000000411087291 */ /* 0x000fe2000f8e70ff */
[----:B------:R-:W-:Y:S01]  /*1900*/  UMOV UR9, UR33 ;  /* 0x0000002100097c82 */ /* 0x000fe20008000000 */
[----:B------:R-:W-:-:S02]  /*1910*/  UMOV UR10, UR34 ;  /* 0x00000022000a7c82 */ /* 0x000fc40008000000 */
[----:B------:R-:W-:Y:S02]  /*1920*/  UIADD3 UR32, UPT, UPT, UR8, 0x8400, URZ ;  /* 0x0000840008207890 */ /* 0x000fe4000fffe0ff */
[----:B------:R-:W-:Y:S02]  /*1930*/  UIADD3 UR8, UPT, UPT, UR8, 0x1c400, URZ ;  /* 0x0001c40008087890 */ /* 0x000fe4000fffe0ff */
[----:B------:R-:W-:Y:S01]  /*1940*/  UIADD3 UR16, UPT, UPT, UR16, 0x1, URZ ;  /* 0x0000000110107890 */ /* 0x000fe2000fffe0ff */
[----:B------:R-:W-:Y:S01]  /*1950*/  UMOV UR24, UR5 ;  /* 0x0000000500187c82 */ /* 0x000fe20008000000 */
[----:B------:R-:W-:Y:S02]  /*1960*/  UMOV UR17, UR6 ;  /* 0x0000000600117c82 */ /* 0x000fe40008000000 */
[----:B------:R-:W-:Y:S01]  /*1970*/  UISETP.NE.AND UP0, UPT, UR16, UR5, UPT ;  /* 0x000000051000728c */ /* 0x000fe2000bf05270 */
[----:B------:R1:W-:Y:S02]  /*1980*/  UTMALDG.3D [UR32], [UR26], desc[UR18] ;  /* 0x000012201a0075b4 */ /* 0x0003e40008011000 */
[----:B------:R1:W-:Y:S06]  /*1990*/  UTMALDG.3D [UR8], [UR20], desc[UR18] ;  /* 0x00001208140075b4 */ /* 0x0003ec0008011000 */
[----:B------:R-:W-:Y:S05]  /*19a0*/  BRA.U UP0, `(.L_x_25) ;  /* 0xfffffffd00647547 */ /* 0x000fea000b83ffff */
.L_x_20:
[----:B-1----:R-:W-:Y:S01]  /*19b0*/  ULEA UR8, UR6, UR4, 0x3 ;  /* 0x0000000406087291 */ /* 0x002fe2000f8e18ff */
[----:B------:R-:W-:Y:S01]  /*19c0*/  SHF.L.U32 R2, R17, 0x1f, RZ ;  /* 0x0000001f11027819 */ /* 0x000fe200000006ff */
[----:B------:R-:W-:Y:S01]  /*19d0*/  @!P1 SYNCS.ARRIVE.TRANS64.A1T0 RZ, [UR4+0x98], RZ ;  /* 0x000098ffffff99a7 */ /* 0x000fe20008100004 */
[----:B------:R-:W-:-:S06]  /*19e0*/  UISETP.GT.AND UP0, UPT, UR15, UR14, UPT ;  /* 0x0000000e0f00728c */ /* 0x000fcc000bf04270 */
[----:B--2---:R1:W2:Y:S03]  /*19f0*/  SYNCS.PHASECHK.TRANS64.TRYWAIT P0, [UR8+0x28], R2 ;  /* 0x00002802ff0075a7 */ /* 0x0042a60008001108 */
[----:B------:R-:W-:Y:S05]  /*1a00*/  BRA.U !UP0, `(.L_x_26) ;  /* 0x0000000108a87547 */ /* 0x000fea000b800000 */
[----:B------:R-:W-:Y:S01]  /*1a10*/  UIADD3 UR21, UPT, UPT, UR7, UR24, URZ ;  /* 0x0000001807157290 */ /* 0x000fe2000fffe0ff */
[----:B------:R-:W-:-:S11]  /*1a20*/  UMOV UR25, UR6 ;  /* 0x0000000600197c82 */ /* 0x000fd60008000000 */
.L_x_31:
[----:B-1----:R-:W-:Y:S01]  /*1a30*/  ULEA UR17, UR25, UR4, 0x3 ;  /* 0x0000000419117291 */ /* 0x002fe2000f8e18ff */
[----:B--2---:R-:W-:Y:S01]  /*1a40*/  @!P5 MOV R3, 0x8000 ;  /* 0x000080000003d802 */ /* 0x004fe20000000f00 */
[----:B--2---:R-:W-:Y:S10]  /*1a50*/  @P0 BRA `(.L_x_27) ;  /* 0x00000000000c0947 */ /* 0x004ff40003800000 */
[----:B------:R-:W-:-:S04]  /*1a60*/  SHF.L.U32 R4, R17, 0x1f, RZ ;  /* 0x0000001f11047819 */ /* 0x000fc800000006ff */
[----:B------:R-:W2:Y:S02]  /*1a70*/  SYNCS.PHASECHK.TRANS64.TRYWAIT P0, [UR17+0x28], R4 ;  /* 0x00002804ff0075a7 */ /* 0x000ea40008001111 */
[----:B--2---:R-:W-:Y:S05]  /*1a80*/  @!P0 BRA `(.L_x_28) ;  /* 0x0000007000d88947 */ /* 0x004fea0003800000 */
.L_x_27:
[----:B------:R2:W-:Y:S01]  /*1a90*/  @!P5 SYNCS.ARRIVE.TRANS64 RZ, [UR17], R3 ;  /* 0x00000003ffffd9a7 */ /* 0x0005e20008000011 */
[----:B------:R-:W-:Y:S04]  /*1aa0*/  BSSY.RECONVERGENT B0, `(.L_x_29) ;  /* 0x0000003000007945 */ /* 0x000fe80003800200 */
[----:B------:R-:W-:Y:S05]  /*1ab0*/  @P4 BRA `(.L_x_30) ;  /* 0x0000000000044947 */ /* 0x000fea0003800000 */
[----:B------:R-:W-:Y:S05]  /*1ac0*/  BPT.TRAP 0x1 ;  /* 0x000000040000795c */ /* 0x000fea0000300000 */
.L_x_30:
[----:B------:R-:W-:Y:S05]  /*1ad0*/  BSYNC.RECONVERGENT B0 ;  /* 0x0000000000007941 */ /* 0x000fea0003800200 */
.L_x_29:
        /* <DEDUP_REMOVED lines=20> */
[----:B------:R-:W-:Y:S01]  /*1c20*/  UIADD3 UR8, UPT, UPT, UR8, 0x1c400, URZ ;  /* 0x0001c40008087890 */ /* 0x000fe2000fffe0ff */
[----:B------:R-:W-:Y:S01]  /*1c30*/  UMOV UR9, UR17 ;  /* 0x0000001100097c82 */ /* 0x000fe20008000000 */
[----:B------:R-:W-:Y:S01]  /*1c40*/  UMOV UR10, UR18 ;  /* 0x00000012000a7c82 */ /* 0x000fe20008000000 */
[----:B------:R-:W-:Y:S01]  /*1c50*/  UIADD3 UR24, UPT, UPT, UR24, 0x1, URZ ;  /* 0x0000000118187890 */ /* 0x000fe2000fffe0ff */
[----:B------:R-:W-:-:S03]  /*1c60*/  UMOV UR25, UR6 ;  /* 0x0000000600197c82 */ /* 0x000fc60008000000 */
[----:B------:R1:W-:Y:S01]  /*1c70*/  UTMALDG.3D [UR16], [UR30], desc[UR26] ;  /* 0x00001a101e0075b4 */ /* 0x0003e20008011000 */
[----:B------:R-:W-:Y:S01]  /*1c80*/  UISETP.NE.AND UP0, UPT, UR24, UR21, UPT ;  /* 0x000000151800728c */ /* 0x000fe2000bf05270 */
[----:B------:R1:W-:Y:S08]  /*1c90*/  UTMALDG.3D [UR8], [UR28], desc[UR26] ;  /* 0x00001a081c0075b4 */ /* 0x0003f00008011000 */
[----:B------:R-:W-:Y:S05]  /*1ca0*/  BRA.U UP0, `(.L_x_31) ;  /* 0xfffffffd00607547 */ /* 0x000fea000b83ffff */
.L_x_26:
[C---:B-1----:R-:W-:Y:S01]  /*1cb0*/  LEA R2, R16.reuse, UR4, 0x3 ;  /* 0x0000000410027c11 */ /* 0x042fe2000f8e18ff */
[----:B------:R-:W-:Y:S01]  /*1cc0*/  NOP ;  /* 0x0000000000007918 */ /* 0x000fe20000000000 */
[----:B--2---:R-:W-:Y:S02]  /*1cd0*/  SHF.L.U32 R3, R13, 0x1f, RZ ;  /* 0x0000001f0d037819 */ /* 0x004fe400000006ff */
[----:B------:R-:W-:Y:S02]  /*1ce0*/  LEA R4, R16, UR4, 0x4 ;  /* 0x0000000410047c11 */ /* 0x000fe4000f8e20ff */
[----:B------:R-:W1:Y:S02]  /*1cf0*/  SYNCS.PHASECHK.TRANS64.TRYWAIT P0, [R2+URZ+0xa0], R3 ;  /* 0x0000a003020075a7 */ /* 0x000e6400080011ff */
[----:B-1----:R-:W-:Y:S05]  /*1d00*/  @!P0 BRA `(.L_x_32) ;  /* 0x0000007000508947 */ /* 0x002fea0003800000 */
.L_x_135:
[----:B------:R-:W2:Y:S01]  /*1d10*/  LDS.128 R4, [R4+0x130] ;  /* 0x0001300004047984 */ /* 0x000ea20000000c00 */
[----:B---3--:R-:W-:Y:S01]  /*1d20*/  ISETP.GE.AND P0, PT, R40, 0x1, PT ;  /* 0x000000012800780c */ /* 0x008fe20003f06270 */
[----:B-1----:R-:W-:Y:S01]  /*1d30*/  VIADD R2, R2, 0xb0 ;  /* 0x000000b002027836 */ /* 0x002fe20000000000 */
[----:B------:R-:W-:Y:S01]  /*1d40*/  @!PT LDS RZ, [RZ] ;  /* 0x00000000fffff984 */ /* 0x000fe20000000800 */
[----:B------:R-:W-:Y:S01]  /*1d50*/  @!PT LDS RZ, [RZ] ;  /* 0x00000000fffff984 */ /* 0x000fe20000000800 */
[----:B------:R-:W-:Y:S01]  /*1d60*/  @!PT LDS RZ, [RZ] ;  /* 0x00000000fffff984 */ /* 0x000fe20000000800 */
[----:B------:R-:W-:Y:S01]  /*1d70*/  @!PT LDS RZ, [RZ] ;  /* 0x00000000fffff984 */ /* 0x000fe20000000800 */
[----:B------:R1:W-:Y:S06]  /*1d80*/  MEMBAR.ALL.CTA ;  /* 0x0000000000007992 */ /* 0x0003ec0000008000 */
[----:B-1----:R-:W1:Y:S01]  /*1d90*/  FENCE.VIEW.ASYNC.S ;  /* 0x00000000000073c6 */ /* 0x002e620000000000 */
[----:B------:R-:W-:-:S04]  /*1da0*/  PRMT R2, RZ, 0x654, R2 ;  /* 0x00000654ff027816 */ /* 0x000fc80000000002 */
[----:B-1----:R1:W-:Y:S01]  /*1db0*/  SYNCS.ARRIVE.TRANS64.RED.A1T0 RZ, [R2+URZ], RZ ;  /* 0x000000ff02ff79a7 */ /* 0x0023e200081004ff */
[----:B--2---:R-:W-:-:S13]  /*1dc0*/  LOP3.LUT P2, RZ, R6, 0x1, RZ, 0xc0, !PT ;  /* 0x0000000106ff7812 */ /* 0x004fda000784c0ff */
[----:B------:R-:W-:Y:S01]  /*1dd0*/  @P2 SHF.R.U32.HI R3, RZ, 0x10, R5 ;  /* 0x00000010ff032819 */ /* 0x000fe20000011605 */
[----:B------:R-:W-:Y:S01]  /*1de0*/  VOTEU.ANY UP0, P2 ;  /* 0x0000000000ff7886 */ /* 0x000fe20001000100 */
[----:B------:R-:W-:Y:S02]  /*1df0*/  @P2 MOV R10, R4 ;  /* 0x00000004000a2202 */ /* 0x000fe40000000f00 */
[----:B------:R-:W-:Y:S02]  /*1e00*/  @P2 R2UR.BROADCAST UR8, R3 ;  /* 0x00000000030822ca */ /* 0x000fe400008e0000 */
[----:B------:R-:W-:-:S11]  /*1e10*/  @P2 LOP3.LUT R9, R5, 0xffff, RZ, 0xc0, !PT ;  /* 0x0000ffff05092812 */ /* 0x000fd600078ec0ff */
[----:B------:R-:W-:Y:S01]  /*1e20*/  @UP0 UMOV UR36, UR8 ;  /* 0x0000000800240c82 */ /* 0x000fe20008000000 */
[----:B-1----:R-:W-:Y:S05]  /*1e30*/  @!P0 BRA `(.L_x_33) ;  /* 0x0000000000b88947 */ /* 0x002fea0003800000 */
[----:B------:R-:W4:Y:S01]  /*1e40*/  LDC.64 R4, c[0x0][0xb18] ;  /* 0x0002c600ff047b82 */ /* 0x000f220000000a00 */
[----:B------:R-:W-:-:S07]  /*1e50*/  ISETP.NE.AND P3, PT, R40, 0x1, PT ;  /* 0x000000012800780c */ /* 0x000fce0003f65270 */
[----:B------:R-:W1:Y:S08]  /*1e60*/  LDC.64 R6, c[0x0][0xb10] ;  /* 0x0002c400ff067b82 */ /* 0x000e700000000a00 */
[----:B------:R-:W2:Y:S08]  /*1e70*/  LDC R14, c[0x0][0xb20] ;  /* 0x0002c800ff0e7b82 */ /* 0x000eb00000000800 */
[----:B------:R-:W3:Y:S01]  /*1e80*/  LDC R15, c[0x0][0xb0c] ;  /* 0x0002c300ff0f7b82 */ /* 0x000ee20000000800 */
[----:B----4-:R-:W-:Y:S01]  /*1e90*/  IMAD.HI.U32 R19, R0, R5, RZ ;  /* 0x0000000500137227 */ /* 0x010fe200078e00ff */
[----:B------:R-:W-:-:S03]  /*1ea0*/  ISETP.NE.AND P0, PT, R4, 0x1, PT ;  /* 0x000000010400780c */ /* 0x000fc60003f05270 */
[----:B------:R-:W-:-:S03]  /*1eb0*/  IMAD.HI.U32 R5, R9, R5, RZ ;  /* 0x0000000509057227 */ /* 0x000fc600078e00ff */
[----:B------:R-:W4:Y:S01]  /*1ec0*/  LDC.64 R2, c[0x0][0xb28] ;  /* 0x0002ca00ff027b82 */ /* 0x000f220000000a00 */
[----:B-1----:R-:W-:-:S04]  /*1ed0*/  IMAD.HI.U32 R20, R8, R6, RZ ;  /* 0x0000000608147227 */ /* 0x002fc800078e00ff */
[----:B------:R-:W-:Y:S01]  /*1ee0*/  IMAD.HI.U32 R21, R10, R6, RZ ;  /* 0x000000060a157227 */ /* 0x000fe200078e00ff */
[----:B------:R-:W-:Y:S02]  /*1ef0*/  SHF.R.U32.HI R20, RZ, R7, R20 ;  /* 0x00000007ff147219 */ /* 0x000fe40000011614 */
[-C--:B--2---:R-:W-:Y:S02]  /*1f00*/  SHF.R.U32.HI R19, RZ, R14.reuse, R19 ;  /* 0x0000000eff137219 */ /* 0x084fe40000011613 */
[----:B------:R-:W-:Y:S02]  /*1f10*/  SHF.R.U32.HI R5, RZ, R14, R5 ;  /* 0x0000000eff057219 */ /* 0x000fe40000011605 */
[----:B------:R-:W-:Y:S02]  /*1f20*/  SEL R19, R0, R19, !P0 ;  /* 0x0000001300137207 */ /* 0x000fe40004000000 */
[----:B------:R-:W-:Y:S02]  /*1f30*/  SHF.R.U32.HI R21, RZ, R7, R21 ;  /* 0x00000007ff157219 */ /* 0x000fe40000011615 */
[----:B---3--:R-:W-:-:S02]  /*1f40*/  ISETP.NE.AND P1, PT, R15, 0x1, PT ;  /* 0x000000010f00780c */ /* 0x008fc40003f25270 */
[----:B------:R-:W-:Y:S02]  /*1f50*/  SEL R5, R9, R5, !P0 ;  /* 0x0000000509057207 */ /* 0x000fe40004000000 */
[----:B------:R-:W-:Y:S02]  /*1f60*/  SEL R20, R8, R20, !P1 ;  /* 0x0000001408147207 */ /* 0x000fe40004800000 */
[----:B------:R-:W-:Y:S01]  /*1f70*/  SEL R21, R10, R21, !P1 ;  /* 0x000000150a157207 */ /* 0x000fe20004800000 */
[----:B----4-:R-:W-:-:S04]  /*1f80*/  IMAD.HI.U32 R18, R19, R2, RZ ;  /* 0x0000000213127227 */ /* 0x010fc800078e00ff */
        /* <DEDUP_REMOVED lines=10> */
[----:B------:R-:W-:-:S04]  /*2030*/  @!P0 IMAD.HI.U32 R7, R21, R2, RZ ;  /* 0x0000000215078227 */ /* 0x000fc800078e00ff */
[----:B------:R-:W-:Y:S01]  /*2040*/  IMAD.MOV R2, RZ, RZ, -R6 ;  /* 0x000000ffff027224 */ /* 0x000fe200078e0a06 */
[----:B------:R-:W-:Y:S02]  /*2050*/  @!P0 SHF.R.U32.HI R3, RZ, R3, R7 ;  /* 0x00000003ff038219 */ /* 0x000fe40000011607 */
[----:B------:R-:W-:Y:S01]  /*2060*/  IADD3 R7, PT, PT, -R5, RZ, RZ ;  /* 0x000000ff05077210 */ /* 0x000fe20007ffe1ff */
[----:B------:R-:W-:Y:S01]  /*2070*/  IMAD R2, R40, R2, R5 ;  /* 0x0000000228027224 */ /* 0x000fe200078e0205 */
        /* <DEDUP_REMOVED lines=10> */
.L_x_33:
[----:B------:R-:W1:Y:S02]  /*2120*/  LDCU UR8, c[0x0][0xb30] ;  /* 0x00016600ff0877ac */ /* 0x000e640008000800 */
[----:B-1----:R-:W-:-:S09]  /*2130*/  UISETP.NE.AND UP0, UPT, UR8, 0x1, UPT ;  /* 0x000000010800788c */ /* 0x002fd2000bf05270 */
[----:B------:R-:W-:Y:S05]  /*2140*/  BRA.U UP0, `(.L_x_34) ;  /* 0x0000000100407547 */ /* 0x000fea000b800000 */
[----:B------:R-:W1:Y:S08]  /*2150*/  LDC.64 R4, c[0x0][0xb10] ;  /* 0x0002c400ff047b82 */ /* 0x000e700000000a00 */
[----:B------:R-:W2:Y:S08]  /*2160*/  LDC.64 R2, c[0x0][0xb18] ;  /* 0x0002c600ff027b82 */ /* 0x000eb00000000a00 */
[----:B------:R-:W3:Y:S08]  /*2170*/  LDC R6, c[0x0][0xb20] ;  /* 0x0002c800ff067b82 */ /* 0x000ef00000000800 */
[----:B------:R-:W4:Y:S01]  /*2180*/  LDC R7, c[0x0][0xb0c] ;  /* 0x0002c300ff077b82 */ /* 0x000f220000000800 */
[----:B-1----:R-:W-:-:S05]  /*2190*/  IMAD.HI.U32 R4, R10, R4, RZ ;  /* 0x000000040a047227 */ /* 0x002fca00078e00ff */
[----:B------:R-:W-:Y:S01]  /*21a0*/  SHF.R.U32.HI R4, RZ, R5, R4 ;  /* 0x00000005ff047219 */ /* 0x000fe20000011604 */
[----:B--2---:R-:W-:Y:S01]  /*21b0*/  IMAD.HI.U32 R3, R9, R3, RZ ;  /* 0x0000000309037227 */ /* 0x004fe200078e00ff */
[----:B------:R-:W-:-:S04]  /*21c0*/  ISETP.NE.AND P0, PT, R2, 0x1, PT ;  /* 0x000000010200780c */ /* 0x000fc80003f05270 */
[----:B---3--:R-:W-:-:S04]  /*21d0*/  SHF.R.U32.HI R3, RZ, R6, R3 ;  /* 0x00000006ff037219 */ /* 0x008fc80000011603 */
[----:B------:R-:W-:Y:S02]  /*21e0*/  SEL R3, R9, R3, !P0 ;  /* 0x0000000309037207 */ /* 0x000fe40004000000 */
[----:B----4-:R-:W-:-:S04]  /*21f0*/  ISETP.NE.AND P1, PT, R7, 0x1, PT ;  /* 0x000000010700780c */ /* 0x010fc80003f25270 */
[----:B------:R-:W-:-:S05]  /*2200*/  SEL R4, R10, R4, !P1 ;  /* 0x000000040a047207 */ /* 0x000fca0004800000 */
[----:B------:R-:W-:Y:S02]  /*2210*/  IMAD.IADD R5, R3, 0x1, -R4 ;  /* 0x0000000103057824 */ /* 0x000fe400078e0a04 */
[----:B------:R-:W-:Y:S02]  /*2220*/  IMAD.IADD R3, R4, 0x1, -R3 ;  /* 0x0000000104037824 */ /* 0x000fe400078e0a03 */
[----:B------:R-:W-:Y:S02]  /*2230*/  IMAD R10, R5, R7, R10 ;  /* 0x00000007050a7224 */ /* 0x000fe400078e020a */
[----:B------:R-:W-:-:S07]  /*2240*/  IMAD R9, R3, R2, R9 ;  /* 0x0000000203097224 */ /* 0x000fce00078e0209 */
.L_x_34:
[----:B------:R-:W-:Y:S01]  /*2250*/  VIADD R16, R16, 0x1 ;  /* 0x0000000110107836 */ /* 0x000fe20000000000 */
[----:B------:R-:W-:Y:S01]  /*2260*/  PLOP3.LUT P1, PT, PT, PT, PT, 0x80, 0x8 ;  /* 0x000000000008781c */ /* 0x000fe20003f2f070 */
[----:B------:R-:W-:Y:S02]  /*2270*/  IMAD.IADD R15, R10, 0x1, R87 ;  /* 0x000000010a0f7824 */ /* 0x000fe400078e0257 */
[----:B------:R-:W-:Y:S01]  /*2280*/  IMAD.IADD R14, R9, 0x1, R86 ;  /* 0x00000001090e7824 */ /* 0x000fe200078e0256 */
[----:B------:R-:W-:-:S04]  /*2290*/  ISETP.NE.AND P0, PT, R16, 0x2, PT ;  /* 0x000000021000780c */ /* 0x000fc80003f05270 */
[----:B------:R-:W-:Y:S02]  /*22a0*/  SEL R2, RZ, 0x1, P0 ;  /* 0x00000001ff027807 */ /* 0x000fe40000000000 */
[----:B------:R-:W-:Y:S02]  /*22b0*/  SEL R16, R16, RZ, P0 ;  /* 0x000000ff10107207 */ /* 0x000fe40000000000 */
[----:B------:R-:W-:Y:S01]  /*22c0*/  LOP3.LUT R13, R13, R2, RZ, 0x3c, !PT ;  /* 0x000000020d0d7212 */ /* 0x000fe200078e3cff */
[----:B------:R-:W-:Y:S06]  /*22d0*/  @P2 BRA `(.L_x_35) ;  /* 0xfffffff000a02947 */ /* 0x000fec000383ffff */
[----:B------:R-:W-:Y:S01]  /*22e0*/  UIADD3 UR4, UPT, UPT, UR4, 0x28, URZ ;  /* 0x0000002804047890 */ /* 0x000fe2000fffe0ff */
[----:B------:R-:W-:-:S03]  /*22f0*/  SHF.L.U32 R2, R17, 0x1f, RZ ;  /* 0x0000001f11027819 */ /* 0x000fc600000006ff */
[----:B------:R-:W-:-:S09]  /*2300*/  ULEA UR5, UR6, UR4, 0x3 ;  /* 0x0000000406057291 */ /* 0x000fd2000f8e18ff */
[----:B------:R-:W1:Y:S02]  /*2310*/  SYNCS.PHASECHK.TRANS64.TRYWAIT P0, [UR5], R2 ;  /* 0x00000002ff0075a7 */ /* 0x000e640008001105 */
[----:B-1----:R-:W-:Y:S05]  /*2320*/  @!P0 BRA `(.L_x_36) ;  /* 0x0000006800dc8947 */ /* 0x002fea0003800000 */
.L_x_137:
[----:B------:R-:W-:-:S04]  /*2330*/  UIADD3 UR6, UPT, UPT, UR6, 0x1, URZ ;  /* 0x0000000106067890 */ /* 0x000fc8000fffe0ff */
[----:B------:R-:W-:-:S04]  /*2340*/  UISETP.NE.AND UP0, UPT, UR6, 0x5, UPT ;  /* 0x000000050600788c */ /* 0x000fc8000bf05270 */
[----:B------:R-:W-:Y:S02]  /*2350*/  USEL UR7, URZ, 0x1, UP0 ;  /* 0x00000001ff077887 */ /* 0x000fe40008000000 */
[----:B------:R-:W-:-:S04]  /*2360*/  USEL UR6, UR6, URZ, UP0 ;  /* 0x000000ff06067287 */ /* 0x000fc80008000000 */
[----:B------:R-:W-:Y:S01]  /*2370*/  ULEA UR5, UR6, UR4, 0x3 ;  /* 0x0000000406057291 */ /* 0x000fe2000f8e18ff */
[----:B-1----:R-:W-:-:S04]  /*2380*/  LOP3.LUT R2, R17, UR7, RZ, 0x3c, !PT ;  /* 0x0000000711027c12 */ /* 0x002fc8000f8e3cff */
[----:B------:R-:W-:-:S04]  /*2390*/  SHF.L.U32 R3, R2, 0x1f, RZ ;  /* 0x0000001f02037819 */ /* 0x000fc800000006ff */
[----:B------:R-:W1:Y:S02]  /*23a0*/  SYNCS.PHASECHK.TRANS64.TRYWAIT P0, [UR5], R3 ;  /* 0x00000003ff0075a7 */ /* 0x000e640008001105 */
[----:B-1----:R-:W-:Y:S05]  /*23b0*/  @!P0 BRA `(.L_x_37) ;  /* 0x0000006800d08947 */ /* 0x002fea0003800000 */
.L_x_139:
[----:B------:R-:W-:-:S04]  /*23c0*/  UIADD3 UR6, UPT, UPT, UR6, 0x1, URZ ;  /* 0x0000000106067890 */ /* 0x000fc8000fffe0ff */
[----:B------:R-:W-:-:S04]  /*23d0*/  UISETP.NE.AND UP0, UPT, UR6, 0x5, UPT ;  /* 0x000000050600788c */ /* 0x000fc8000bf05270 */
[----:B------:R-:W-:Y:S02]  /*23e0*/  USEL UR7, URZ, 0x1, UP0 ;  /* 0x00000001ff077887 */ /* 0x000fe40008000000 */
[----:B------:R-:W-:-:S04]  /*23f0*/  USEL UR6, UR6, URZ, UP0 ;  /* 0x000000ff06067287 */ /* 0x000fc80008000000 */
[----:B------:R-:W-:Y:S01]  /*2400*/  ULEA UR5, UR6, UR4, 0x3 ;  /* 0x0000000406057291 */ /* 0x000fe2000f8e18ff */
[----:B------:R-:W-:-:S04]  /*2410*/  LOP3.LUT R2, R2, UR7, RZ, 0x3c, !PT ;  /* 0x0000000702027c12 */ /* 0x000fc8000f8e3cff */
[----:B-1----:R-:W-:-:S04]  /*2420*/  SHF.L.U32 R3, R2, 0x1f, RZ ;  /* 0x0000001f02037819 */ /* 0x002fc800000006ff */
[----:B------:R-:W1:Y:S02]  /*2430*/  SYNCS.PHASECHK.TRANS64.TRYWAIT P0, [UR5], R3 ;  /* 0x00000003ff0075a7 */ /* 0x000e640008001105 */
[----:B-1----:R-:W-:Y:S05]  /*2440*/  @!P0 BRA `(.L_x_38) ;  /* 0x0000006800c48947 */ /* 0x002fea0003800000 */
.L_x_141:
        /* <DEDUP_REMOVED lines=9> */
.L_x_143:
[----:B------:R-:W-:-:S04]  /*24e0*/  UIADD3 UR6, UPT, UPT, UR6, 0x1, URZ ;  /* 0x0000000106067890 */ /* 0x000fc8000fffe0ff */
[----:B------:R-:W-:-:S04]  /*24f0*/  UISETP.NE.AND UP0, UPT, UR6, 0x5, UPT ;  /* 0x000000050600788c */ /* 0x000fc8000bf05270 */
[----:B------:R-:W-:Y:S02]  /*2500*/  USEL UR5, URZ, 0x1, UP0 ;  /* 0x00000001ff057887 */ /* 0x000fe40008000000 */
[----:B------:R-:W-:-:S04]  /*2510*/  USEL UR6, UR6, URZ, UP0 ;  /* 0x000000ff06067287 */ /* 0x000fc80008000000 */
[----:B------:R-:W-:Y:S01]  /*2520*/  ULEA UR6, UR6, UR4, 0x3 ;  /* 0x0000000406067291 */ /* 0x000fe2000f8e18ff */
[----:B------:R-:W-:-:S04]  /*2530*/  LOP3.LUT R2, R2, UR5, RZ, 0x3c, !PT ;  /* 0x0000000502027c12 */ /* 0x000fc8000f8e3cff */
[----:B------:R-:W-:Y:S01]  /*2540*/  SHF.L.U32 R2, R2, 0x1f, RZ ;  /* 0x0000001f02027819 */ /* 0x000fe200000006ff */
[----:B-1--4-:R-:W-:-:S07]  /*2550*/  IMAD.U32 R0, RZ, RZ, UR6 ;  /* 0x00000006ff007e24 */ /* 0x012fce000f8e00ff */
.L_x_40:
[----:B-1----:R1:W2:Y:S02]  /*2560*/  SYNCS.PHASECHK.TRANS64.TRYWAIT P0, [R0+URZ], R2 ;  /* 0x00000002000075a7 */ /* 0x0022a400080011ff */
[----:B--2---:R-:W-:Y:S05]  /*2570*/  @!P0 NANOSLEEP.SYNCS 0x989680 ;  /* 0x009896800000895d */ /* 0x004fea0003900000 */
[----:B------:R-:W2:Y:S02]  /*2580*/  @!P0 SYNCS.PHASECHK.TRANS64 P0, [R0+URZ], R2 ;  /* 0x00000002000085a7 */ /* 0x000ea400080010ff */
[----:B--2---:R-:W-:Y:S05]  /*2590*/  @P0 EXIT ;  /* 0x000000000000094d */ /* 0x004fea0003800000 */
[----:B------:R-:W-:Y:S05]  /*25a0*/  BRA `(.L_x_40) ;  /* 0xfffffffc00ec7947 */ /* 0x000fea000383ffff */
.L_x_17:
[----:B------:R-:W-:-:S04]  /*25b0*/  UISETP.NE.AND UP1, UPT, UR37, URZ, UPT ;  /* 0x000000ff2500728c */ /* 0x000fc8000bf25270 */
[----:B------:R-:W-:-:S09]  /*25c0*/  UISETP.NE.OR UP1, UPT, UR8, 0x1, UP1 ;  /* 0x000000010800788c */ /* 0x000fd20008f25670 */
[----:B------:R-:W-:Y:S05]  /*25d0*/  BRA.U UP1, `(.L_x_41) ;  /* 0x0000000501487547 */ /* 0x000fea000b800000 */
[----:B------:R-:W-:Y:S01]  /*25e0*/  ISETP.NE.AND P2, PT, R2, RZ, PT ;  /* 0x000000ff0200720c */ /* 0x000fe20003f45270 */
[----:B------:R-:W-:Y:S01]  /*25f0*/  IMAD.MOV.U32 R12, RZ, RZ, 0x1 ;  /* 0x00000001ff0c7424 */ /* 0x000fe200078e00ff */
[----:B------:R-:W-:Y:S02]  /*2600*/  CS2R R10, SRZ ;  /* 0x00000000000a7805 */ /* 0x000fe4000001ff00 */
[----:B------:R-:W-:Y:S01]  /*2610*/  CS2R R8, SRZ ;  /* 0x0000000000087805 */ /* 0x000fe2000001ff00 */
[----:B------:R-:W-:Y:S01]  /*2620*/  UMOV UR4, 0x400 ;  /* 0x0000040000047882 */ /* 0x000fe20000000000 */
[----:B------:R-:W-:Y:S01]  /*2630*/  UMOV UR6, URZ ;  /* 0x000000ff00067c82 */ /* 0x000fe20008000000 */
[----:B------:R-:W-:-:S12]  /*2640*/  ULEA UR37, UR37, UR4, 0x18 ;  /* 0x0000000425257291 */ /* 0x000fd8000f8ec0ff */
.L_x_45:
[----:B------:R-:W-:Y:S02]  /*2650*/  LEA R0, R8, UR37, 0x3 ;  /* 0x0000002508007c11 */ /* 0x000fe4000f8e18ff */
[----:B------:R-:W-:-:S03]  /*2660*/  SHF.L.U32 R4, R9, 0x1f, RZ ;  /* 0x0000001f09047819 */ /* 0x000fc600000006ff */
[----:B------:R-:W-:Y:S01]  /*2670*/  VIADD R5, R0, 0x110 ;  /* 0x0000011000057836 */ /* 0x000fe20000000000 */
[----:B------:R-:W1:Y:S02]  /*2680*/  SYNCS.PHASECHK.TRANS64.TRYWAIT P0, [R0+URZ+0x100], R4 ;  /* 0x00010004000075a7 */ /* 0x000e6400080011ff */
[----:B-1----:R-:W-:Y:S05]  /*2690*/  @!P0 BRA `(.L_x_42) ;  /* 0x0000006800608947 */ /* 0x002fea0003800000 */
.L_x_144:
[----:B------:R-:W-:Y:S01]  /*26a0*/  ULEA UR5, UR6, UR37, 0x3 ;  /* 0x0000002506057291 */ /* 0x000fe2000f8e18ff */
[----:B-1----:R-:W-:Y:S01]  /*26b0*/  PRMT R0, RZ, 0x654, R5 ;  /* 0x00000654ff007816 */ /* 0x002fe20000000005 */
[----:B------:R-:W-:Y:S01]  /*26c0*/  @!P2 IMAD.MOV.U32 R4, RZ, RZ, 0x10 ;  /* 0x00000010ff04a424 */ /* 0x000fe200078e00ff */
[----:B------:R-:W-:Y:S01]  /*26d0*/  SHF.L.U32 R5, R12, 0x1f, RZ ;  /* 0x0000001f0c057819 */ /* 0x000fe200000006ff */
[----:B------:R-:W-:Y:S01]  /*26e0*/  UIADD3 UR4, UPT, UPT, UR5, 0xa0, URZ ;  /* 0x000000a005047890 */ /* 0x000fe2000fffe0ff */
[----:B------:R1:W-:Y:S05]  /*26f0*/  SYNCS.ARRIVE.TRANS64.RED.A1T0 RZ, [R0+URZ], RZ ;  /* 0x000000ff00ff79a7 */ /* 0x0003ea00081004ff */
[----:B------:R-:W-:Y:S01]  /*2700*/  IMAD.U32 R6, RZ, RZ, UR4 ;  /* 0x00000004ff067e24 */ /* 0x000fe2000f8e00ff */
[----:B------:R-:W2:Y:S04]  /*2710*/  SYNCS.PHASECHK.TRANS64.TRYWAIT P0, [UR5+0xb0], R5 ;  /* 0x0000b005ff0075a7 */ /* 0x000ea80008001105 */
[----:B------:R-:W-:Y:S01]  /*2720*/  PRMT R6, R2, 0x654, R6 ;  /* 0x0000065402067816 */ /* 0x000fe20000000006 */
[----:B-12---:R-:W-:Y:S06]  /*2730*/  @!P0 BRA `(.L_x_43) ;  /* 0x00000068004c8947 */ /* 0x006fec0003800000 */
.L_x_146:
[----:B------:R-:W-:Y:S01]  /*2740*/  ULEA UR4, UR6, UR37, 0x4 ;  /* 0x0000002506047291 */ /* 0x000fe2000f8e20ff */
[----:B------:R-:W-:Y:S01]  /*2750*/  SEL R3, R6, R3, !P2 ;  /* 0x0000000306037207 */ /* 0x000fe20005000000 */
[----:B------:R-:W-:Y:S01]  /*2760*/  UIADD3 UR5, UPT, UPT, UR5, 0xa0, URZ ;  /* 0x000000a005057890 */ /* 0x000fe2000fffe0ff */
[----:B-1----:R-:W-:Y:S01]  /*2770*/  LEA R0, R11, UR37, 0x3 ;  /* 0x000000250b007c11 */ /* 0x002fe2000f8e18ff */
[----:B------:R-:W-:Y:S01]  /*2780*/  UIADD3 UR4, UPT, UPT, UR4, 0x130, URZ ;  /* 0x0000013004047890 */ /* 0x000fe2000fffe0ff */
[----:B------:R1:W-:Y:S01]  /*2790*/  @!P2 SYNCS.ARRIVE.TRANS64.RED RZ, [R3+URZ], R4 ;  /* 0x0000000403ffa9a7 */ /* 0x0003e200080004ff */
[----:B------:R-:W-:Y:S01]  /*27a0*/  UIADD3 UR6, UPT, UPT, UR6, 0x1, URZ ;  /* 0x0000000106067890 */ /* 0x000fe2000fffe0ff */
[----:B------:R-:W-:-:S03]  /*27b0*/  VIADD R8, R8, 0x1 ;  /* 0x0000000108087836 */ /* 0x000fc60000000000 */
[----:B------:R-:W-:Y:S02]  /*27c0*/  UISETP.NE.AND UP0, UPT, UR6, 0x2, UPT ;  /* 0x000000020600788c */ /* 0x000fe4000bf05270 */
[----:B------:R-:W-:Y:S01]  /*27d0*/  ISETP.NE.AND P0, PT, R8, 0x2, PT ;  /* 0x000000020800780c */ /* 0x000fe20003f05270 */
[----:B------:R-:W-:Y:S06]  /*27e0*/  UGETNEXTWORKID.BROADCAST [UR4], [UR5] ;  /* 0x00000000040073ca */ /* 0x000fec0008000100 */
[----:B------:R-:W-:Y:S02]  /*27f0*/  USEL UR4, URZ, 0x1, UP0 ;  /* 0x00000001ff047887 */ /* 0x000fe40008000000 */
[----:B------:R-:W-:-:S04]  /*2800*/  USEL UR6, UR6, URZ, UP0 ;  /* 0x000000ff06067287 */ /* 0x000fc80008000000 */
[----:B------:R-:W-:Y:S02]  /*2810*/  LOP3.LUT R12, R12, UR4, RZ, 0x3c, !PT ;  /* 0x000000040c0c7c12 */ /* 0x000fe4000f8e3cff */
[----:B-1----:R-:W-:-:S04]  /*2820*/  SHF.L.U32 R4, R10, 0x1f, RZ ;  /* 0x0000001f0a047819 */ /* 0x002fc800000006ff */
[----:B------:R-:W1:Y:S02]  /*2830*/  SYNCS.PHASECHK.TRANS64.TRYWAIT P1, [R0+URZ+0xa0], R4 ;  /* 0x0000a004000075a7 */ /* 0x000e6400080211ff */
[----:B-1----:R-:W-:Y:S05]  /*2840*/  @!P1 BRA `(.L_x_44) ;  /* 0x0000006800209947 */ /* 0x002fea0003800000 */
.L_x_147:
[C---:B-1----:R-:W-:Y:S01]  /*2850*/  LEA R4, R11.reuse, UR37, 0x4 ;  /* 0x000000250b047c11 */ /* 0x042fe2000f8e20ff */
[----:B------:R-:W-:Y:S01]  /*2860*/  VIADD R0, R0, 0xb0 ;  /* 0x000000b000007836 */ /* 0x000fe20000000000 */
[----:B------:R-:W-:Y:S01]  /*2870*/  SEL R8, R8, RZ, P0 ;  /* 0x000000ff08087207 */ /* 0x000fe20000000000 */
[----:B------:R-:W-:-:S03]  /*2880*/  VIADD R11, R11, 0x1 ;  /* 0x000000010b0b7836 */ /* 0x000fc60000000000 */
[----:B------:R-:W1:Y:S01]  /*2890*/  LDS.128 R4, [R4+0x130] ;  /* 0x0001300004047984 */ /* 0x000e620000000c00 */
[----:B------:R-:W-:Y:S02]  /*28a0*/  PRMT R0, RZ, 0x654, R0 ;  /* 0x00000654ff007816 */ /* 0x000fe40000000000 */
[C---:B------:R-:W-:Y:S01]  /*28b0*/  ISETP.NE.AND P1, PT, R11.reuse, 0x2, PT ;  /* 0x000000020b00780c */ /* 0x040fe20003f25270 */
[----:B------:R-:W-:Y:S01]  /*28c0*/  @!PT LDS RZ, [RZ] ;  /* 0x00000000fffff984 */ /* 0x000fe20000000800 */
[----:B------:R-:W-:Y:S01]  /*28d0*/  @!PT LDS RZ, [RZ] ;  /* 0x00000000fffff984 */ /* 0x000fe20000000800 */
[----:B------:R-:W-:Y:S01]  /*28e0*/  @!PT LDS RZ, [RZ] ;  /* 0x00000000fffff984 */ /* 0x000fe20000000800 */
[----:B------:R-:W-:Y:S01]  /*28f0*/  @!PT LDS RZ, [RZ] ;  /* 0x00000000fffff984 */ /* 0x000fe20000000800 */
[----:B------:R2:W-:Y:S06]  /*2900*/  MEMBAR.ALL.CTA ;  /* 0x0000000000007992 */ /* 0x0005ec0000008000 */
[----:B--2---:R-:W2:Y:S01]  /*2910*/  FENCE.VIEW.ASYNC.S ;  /* 0x00000000000073c6 */ /* 0x004ea20000000000 */
[----:B------:R-:W-:Y:S01]  /*2920*/  SEL R11, R11, RZ, P1 ;  /* 0x000000ff0b0b7207 */ /* 0x000fe20000800000 */
[----:B--2---:R2:W-:Y:S01]  /*2930*/  SYNCS.ARRIVE.TRANS64.RED.A1T0 RZ, [R0+URZ], RZ ;  /* 0x000000ff00ff79a7 */ /* 0x0045e200081004ff */
[----:B-1----:R-:W-:-:S02]  /*2940*/  LOP3.LUT P3, RZ, R6, 0x1, RZ, 0xc0, !PT ;  /* 0x0000000106ff7812 */ /* 0x002fc4000786c0ff */
[----:B------:R-:W-:-:S04]  /*2950*/  SEL R4, RZ, 0x1, P1 ;  /* 0x00000001ff047807 */ /* 0x000fc80000800000 */
[----:B------:R-:W-:Y:S02]  /*2960*/  LOP3.LUT R10, R10, R4, RZ, 0x3c, !PT ;  /* 0x000000040a0a7212 */ /* 0x000fe400078e3cff */
[----:B--2---:R-:W-:-:S04]  /*2970*/  SEL R0, RZ, 0x1, P0 ;  /* 0x00000001ff007807 */ /* 0x004fc80000000000 */
[----:B------:R-:W-:Y:S01]  /*2980*/  LOP3.LUT R9, R9, R0, RZ, 0x3c, !PT ;  /* 0x0000000009097212 */ /* 0x000fe200078e3cff */
[----:B------:R-:W-:Y:S06]  /*2990*/  @P3 BRA `(.L_x_45) ;  /* 0xfffffffc002c3947 */ /* 0x000fec000383ffff */
[----:B------:R-:W-:Y:S01]  /*29a0*/  ULEA UR5, UR6, UR37, 0x3 ;  /* 0x0000002506057291 */ /* 0x000fe2000f8e18ff */
[----:B------:R-:W-:-:S08]  /*29b0*/  SHF.L.U32 R2, R12, 0x1f, RZ ;  /* 0x0000001f0c027819 */ /* 0x000fd000000006ff */
[----:B------:R-:W1:Y:S02]  /*29c0*/  SYNCS.PHASECHK.TRANS64 P0, [UR5+0xb0], R2 ;  /* 0x0000b002ff0075a7 */ /* 0x000e640008001005 */
[----:B-1----:R-:W-:Y:S05]  /*29d0*/  @P0 BRA `(.L_x_46) ;  /* 0x0000000000080947 */ /* 0x002fea0003800000 */
[----:B------:R-:W1:Y:S02]  /*29e0*/  SYNCS.PHASECHK.TRANS64.TRYWAIT P0, [UR5+0xb0], R2 ;  /* 0x0000b002ff0075a7 */ /* 0x000e640008001105 */
[----:B-1----:R-:W-:Y:S05]  /*29f0*/  @!P0 BRA `(.L_x_47) ;  /* 0x0000006400c88947 */ /* 0x002fea0003800000 */
.L_x_46:
[----:B------:R-:W-:-:S04]  /*2a00*/  UIADD3 UR4, UPT, UPT, UR6, 0x1, URZ ;  /* 0x0000000106047890 */ /* 0x000fc8000fffe0ff */
[----:B------:R-:W-:-:S04]  /*2a10*/  UISETP.NE.AND UP0, UPT, UR4, 0x2, UPT ;  /* 0x000000020400788c */ /* 0x000fc8000bf05270 */
[----:B------:R-:W-:Y:S02]  /*2a20*/  USEL UR7, URZ, 0x1, UP0 ;  /* 0x00000001ff077887 */ /* 0x000fe40008000000 */
[----:B------:R-:W-:-:S04]  /*2a30*/  USEL UR4, UR4, URZ, UP0 ;  /* 0x000000ff04047287 */ /* 0x000fc80008000000 */
[----:B------:R-:W-:Y:S01]  /*2a40*/  ULEA UR4, UR4, UR37, 0x3 ;  /* 0x0000002504047291 */ /* 0x000fe2000f8e18ff */
[----:B-1----:R-:W-:-:S04]  /*2a50*/  LOP3.LUT R2, R12, UR7, RZ, 0x3c, !PT ;  /* 0x000000070c027c12 */ /* 0x002fc8000f8e3cff */
[----:B------:R-:W-:-:S04]  /*2a60*/  SHF.L.U32 R0, R2, 0x1f, RZ ;  /* 0x0000001f02007819 */ /* 0x000fc800000006ff */
[----:B------:R-:W1:Y:S02]  /*2a70*/  SYNCS.PHASECHK.TRANS64 P0, [UR4+0xb0], R0 ;  /* 0x0000b000ff0075a7 */ /* 0x000e640008001004 */
[----:B-1----:R-:W-:Y:S05]  /*2a80*/  @P0 EXIT ;  /* 0x000000000000094d */ /* 0x002fea0003800000 */
[----:B------:R-:W-:Y:S02]  /*2a90*/  SHF.L.U32 R2, R2, 0x1f, RZ ;  /* 0x0000001f02027819 */ /* 0x000fe400000006ff */
[----:B------:R-:W-:-:S07]  /*2aa0*/  MOV R0, UR4 ;  /* 0x0000000400007c02 */ /* 0x000fce0008000f00 */
.L_x_48:
[----:B-1----:R1:W2:Y:S02]  /*2ab0*/  SYNCS.PHASECHK.TRANS64.TRYWAIT P0, [R0+URZ+0xb0], R2 ;  /* 0x0000b002000075a7 */ /* 0x0022a400080011ff */
[----:B--2---:R-:W-:Y:S05]  /*2ac0*/  @!P0 NANOSLEEP.SYNCS 0x989680 ;  /* 0x009896800000895d */ /* 0x004fea0003900000 */
[----:B------:R-:W2:Y:S02]  /*2ad0*/  @!P0 SYNCS.PHASECHK.TRANS64 P0, [R0+URZ+0xb0], R2 ;  /* 0x0000b002000085a7 */ /* 0x000ea400080010ff */
[----:B--2---:R-:W-:Y:S05]  /*2ae0*/  @P0 EXIT ;  /* 0x000000000000094d */ /* 0x004fea0003800000 */
[----:B------:R-:W-:Y:S05]  /*2af0*/  BRA `(.L_x_48) ;  /* 0xfffffffc00ec7947 */ /* 0x000fea000383ffff */
.L_x_41:
[----:B------:R-:W-:-:S09]  /*2b00*/  UISETP.NE.AND UP1, UPT, UR8, URZ, UPT ;  /* 0x000000ff0800728c */ /* 0x000fd2000bf25270 */
[----:B------:R-:W-:Y:S05]  /*2b10*/  BRA.U UP1, `(.L_x_49) ;  /* 0x0000000d01b47547 */ /* 0x000fea000b800000 */
[----:B------:R-:W-:Y:S01]  /*2b20*/  UMOV UR4, 0x40 ;  /* 0x0000004000047882 */ /* 0x000fe20000000000 */
[----:B------:R-:W-:Y:S01]  /*2b30*/  NOP ;  /* 0x0000000000007918 */ /* 0x000fe20000000000 */
[----:B------:R-:W-:Y:S01]  /*2b40*/  ULEA UR4, UR37, UR4, 0x18 ;  /* 0x0000000425047291 */ /* 0x000fe2000f8ec0ff */
[----:B------:R-:W-:Y:S02]  /*2b50*/  UMOV UR5, 0x400 ;  /* 0x0000040000057882 */ /* 0x000fe40000000000 */
[----:B------:R-:W-:-:S06]  /*2b60*/  ULEA UR37, UR37, UR5, 0x18 ;  /* 0x0000000525257291 */ /* 0x000fcc000f8ec0ff */
[----:B------:R-:W1:Y:S02]  /*2b70*/  LDS.U8 R0, [UR4+0x1c] ;  /* 0x00001c04ff007984 */ /* 0x000e640008000000 */
[----:B-1----:R-:W-:-:S13]  /*2b80*/  ISETP.NE.AND P0, PT, R0, RZ, PT ;  /* 0x000000ff0000720c */ /* 0x002fda0003f05270 */
[----:B------:R-:W-:Y:S05]  /*2b90*/  @P0 BRA `(.L_x_50) ;  /* 0x0000000000580947 */ /* 0x000fea0003800000 */
[----:B------:R-:W-:-:S13]  /*2ba0*/  ELECT P0, URZ, PT ;  /* 0x0000000000ff782f */ /* 0x000fda0003800000 */
[----:B------:R-:W-:Y:S05]  /*2bb0*/  @!P0 BRA `(.L_x_51) ;  /* 0x0000000000608947 */ /* 0x000fea0003800000 */
[----:B------:R-:W-:Y:S01]  /*2bc0*/  UMOV UR5, 0x10 ;  /* 0x0000001000057882 */ /* 0x000fe20000000000 */
[----:B------:R-:W-:Y:S01]  /*2bd0*/  HFMA2 R0, -RZ, RZ, 0, 5.9604644775390625e-08 ;  /* 0x00000001ff007431 */ /* 0x000fe200000001ff */
[----:B------:R-:W-:-:S03]  /*2be0*/  MOV R2, 0xffff ;  /* 0x0000ffff00027802 */ /* 0x000fc60000000f00 */
[----:B------:R-:W-:Y:S04]  /*2bf0*/  DEPBAR.LE SB1, 0x36 ;  /* 0x00009d800000791a */ /* 0x000fe80000000000 */
[----:B------:R-:W1:Y:S02]  /*2c00*/  UTCATOMSWS.FIND_AND_SET.ALIGN UP0, UR5, UR5 ;  /* 0x00000005000575e3 */ /* 0x000e640008000800 */
[----:B-1----:R-:W-:Y:S01]  /*2c10*/  MOV R3, UR5 ;  /* 0x0000000500037c02 */ /* 0x002fe20008000f00 */
[----:B------:R-:W-:Y:S06]  /*2c20*/  BRA.U UP0, `(.L_x_52) ;  /* 0x0000000100187547 */ /* 0x000fec000b800000 */
.L_x_53:
[----:B------:R-:W-:Y:S05]  /*2c30*/  NANOSLEEP 0x64 ;  /* 0x000000640000795d */ /* 0x000fea0003800000 */
[----:B------:R-:W-:-:S05]  /*2c40*/  UMOV UR5, 0x10 ;  /* 0x0000001000057882 */ /* 0x000fca0000000000 */
[----:B------:R-:W-:Y:S04]  /*2c50*/  DEPBAR.LE SB1, 0x36 ;  /* 0x00009d800000791a */ /* 0x000fe80000000000 */
[----:B------:R-:W1:Y:S02]  /*2c60*/  UTCATOMSWS.FIND_AND_SET.ALIGN UP0, UR5, UR5 ;  /* 0x00000005000575e3 */ /* 0x000e640008000800 */
[----:B-1----:R-:W-:Y:S01]  /*2c70*/  MOV R3, UR5 ;  /* 0x0000000500037c02 */ /* 0x002fe20008000f00 */
[----:B------:R-:W-:Y:S05]  /*2c80*/  BRA.U !UP0, `(.L_x_53) ;  /* 0xfffffffd08e87547 */ /* 0x000fea000b83ffff */
.L_x_52:
[-C--:B------:R-:W-:Y:S02]  /*2c90*/  SHF.L.U32 R2, R2, R3.reuse, RZ ;  /* 0x0000000302027219 */ /* 0x080fe400000006ff */
[----:B------:R-:W-:Y:S01]  /*2ca0*/  SHF.L.U32 R0, R0, R3, RZ ;  /* 0x0000000300007219 */ /* 0x000fe200000006ff */
[----:B------:R-:W-:Y:S02]  /*2cb0*/  IMAD.SHL.U32 R3, R3, 0x20, RZ ;  /* 0x0000002003037824 */ /* 0x000fe400078e00ff */
[----:B------:R1:W-:Y:S04]  /*2cc0*/  ATOMS.OR RZ, [UR4+0x14], R2 ;  /* 0x00001402ffff798c */ /* 0x0003e8000b000004 */
[----:B------:R1:W-:Y:S04]  /*2cd0*/  ATOMS.OR RZ, [UR4+0x18], R0 ;  /* 0x00001800ffff798c */ /* 0x0003e8000b000004 */
[----:B------:R1:W-:Y:S01]  /*2ce0*/  STS [UR37+0x150], R3 ;  /* 0x00015003ff007988 */ /* 0x0003e20008000825 */
[----:B------:R-:W-:Y:S05]  /*2cf0*/  BRA `(.L_x_51) ;  /* 0x0000000000107947 */ /* 0x000fea0003800000 */
.L_x_50:
[----:B------:R-:W-:Y:S02]  /*2d00*/  MOV R0, 0xffffffff ;  /* 0xffffffff00007802 */ /* 0x000fe40000000f00 */
[----:B------:R-:W-:-:S03]  /*2d10*/  MOV R2, 0x2d40 ;  /* 0x00002d4000027802 */ /* 0x000fc60000000f00 */
[----:B------:R1:W-:Y:S04]  /*2d20*/  STS [UR37+0x150], R0 ;  /* 0x00015000ff007988 */ /* 0x0003e80008000825 */
[----:B-1-3-5:R-:W-:Y:S05]  /*2d30*/  CALL.REL.NOINC `($__internal_1_$__cuda_sm10x_tcgen05_guardrail_trap_phase_invalid_during_alloc) ;  /* 0x0000006c00107944 */ /* 0x02afea0003c00000 */
.L_x_51:
[----:B------:R-:W-:Y:S05]  /*2d40*/  WARPSYNC.ALL ;  /* 0x0000000000007948 */ /* 0x000fea0003800000 */
[----:B------:R-:W2:Y:S01]  /*2d50*/  S2UR UR5, SR_CgaCtaId ;  /* 0x00000000000579c3 */ /* 0x000ea20000008800 */
[----:B------:R-:W-:Y:S01]  /*2d60*/  UMOV UR4, 0x400 ;  /* 0x0000040000047882 */ /* 0x000fe20000000000 */
[----:B------:R-:W-:-:S06]  /*2d70*/  NOP ;  /* 0x0000000000007918 */ /* 0x000fcc0000000000 */
[----:B------:R-:W-:Y:S06]  /*2d80*/  BAR.ARV 0x6, 0xa0 ;  /* 0x0182800000007b1d */ /* 0x000fec0000002000 */
[----:B------:R-:W4:Y:S01]  /*2d90*/  LDCU UR7, c[0x0][0x38c] ;  /* 0x00007180ff0777ac */ /* 0x000f220008000800 */
[----:B------:R-:W-:Y:S01]  /*2da0*/  IMAD.MOV.U32 R11, RZ, RZ, 0x1 ;  /* 0x00000001ff0b7424 */ /* 0x000fe200078e00ff */
[----:B------:R-:W-:Y:S01]  /*2db0*/  CS2R R8, SRZ ;  /* 0x0000000000087805 */ /* 0x000fe2000001ff00 */
[----:B------:R-:W-:Y:S01]  /*2dc0*/  IMAD.MOV.U32 R10, RZ, RZ, RZ ;  /* 0x000000ffff0a7224 */ /* 0x000fe200078e00ff */
[----:B------:R-:W3:Y:S01]  /*2dd0*/  LDCU UR6, c[0x0][0x38c] ;  /* 0x00007180ff0677ac */ /* 0x000ee20008000800 */
[----:B------:R-:W-:Y:S01]  /*2de0*/  UMOV UR15, URZ ;  /* 0x000000ff000f7c82 */ /* 0x000fe20008000000 */
[----:B------:R-:W-:Y:S01]  /*2df0*/  UMOV UR14, URZ ;  /* 0x000000ff000e7c82 */ /* 0x000fe20008000000 */
[----:B--2---:R-:W-:Y:S01]  /*2e00*/  ULEA UR5, UR5, UR4, 0x18 ;  /* 0x0000000405057291 */ /* 0x004fe2000f8ec0ff */
[----:B------:R-:W-:Y:S01]  /*2e10*/  UMOV UR24, 0x0 ;  /* 0x0000000000187882 */ /* 0x000fe20000000000 */
[----:B------:R-:W-:-:S02]  /*2e20*/  UMOV UR25, 0x8200010 ;  /* 0x0820001000197882 */ /* 0x000fc40000000000 */
[----:B------:R-:W-:Y:S02]  /*2e30*/  UIADD3 UR10, UPT, UPT, UR5, 0x8400, URZ ;  /* 0x00008400050a7890 */ /* 0x000fe4000fffe0ff */
[----:B------:R-:W-:Y:S02]  /*2e40*/  UIADD3 UR11, UPT, UPT, UR5, 0x1c400, URZ ;  /* 0x0001c400050b7890 */ /* 0x000fe4000fffe0ff */
[----:B----4-:R-:W-:Y:S01]  /*2e50*/  UIADD3 UR7, UPT, UPT, UR7, 0x3f, URZ ;  /* 0x0000003f07077890 */ /* 0x010fe2000fffe0ff */
[----:B-1----:R-:W1:Y:S01]  /*2e60*/  LDS R0, [UR5+0x150] ;  /* 0x00015005ff007984 */ /* 0x002e620008000800 */
[----:B------:R-:W-:Y:S02]  /*2e70*/  USHF.R.U32.HI UR10, URZ, 0x4, UR10 ;  /* 0x00000004ff0a7899 */ /* 0x000fe4000801160a */
[----:B------:R-:W-:Y:S02]  /*2e80*/  USHF.R.S32.HI UR4, URZ, 0x1f, UR7 ;  /* 0x0000001fff047899 */ /* 0x000fe40008011407 */
[----:B------:R-:W-:-:S02]  /*2e90*/  USHF.R.U32.HI UR11, URZ, 0x4, UR11 ;  /* 0x00000004ff0b7899 */ /* 0x000fc4000801160b */
[----:B------:R-:W-:Y:S02]  /*2ea0*/  ULEA.HI UR4, UR4, UR7, URZ, 0x6 ;  /* 0x0000000704047291 */ /* 0x000fe4000f8f30ff */
[----:B------:R-:W-:Y:S02]  /*2eb0*/  ULOP3.LUT UR10, UR10, 0x3fff, URZ, 0xc0, !UPT ;  /* 0x00003fff0a0a7892 */ /* 0x000fe4000f8ec0ff */
[----:B------:R-:W-:Y:S02]  /*2ec0*/  USHF.R.S32.HI UR4, URZ, 0x6, UR4 ;  /* 0x00000006ff047899 */ /* 0x000fe40008011404 */
[----:B------:R-:W-:Y:S02]  /*2ed0*/  ULOP3.LUT UR11, UR11, 0x3fff, URZ, 0xc0, !UPT ;  /* 0x00003fff0b0b7892 */ /* 0x000fe4000f8ec0ff */
[----:B------:R-:W-:Y:S01]  /*2ee0*/  UISETP.LT.AND UP0, UPT, UR4, 0x1, UPT ;  /* 0x000000010400788c */ /* 0x000fe2000bf01270 */
[----:B------:R-:W-:Y:S01]  /*2ef0*/  UMOV UR22, 0x0 ;  /* 0x0000000000167882 */ /* 0x000fe20000000000 */
[----:B------:R-:W-:-:S02]  /*2f00*/  UMOV UR23, 0x8200010 ;  /* 0x0820001000177882 */ /* 0x000fc40000000000 */
[----:B------:R-:W-:Y:S02]  /*2f10*/  USEL UR9, UR4, 0x1, !UP0 ;  /* 0x0000000104097887 */ /* 0x000fe4000c000000 */
[----:B------:R-:W-:Y:S02]  /*2f20*/  ULOP3.LUT UR10, UR10, 0x10000, URZ, 0xfc, !UPT ;  /* 0x000100000a0a7892 */ /* 0x000fe4000f8efcff */
[----:B------:R-:W-:Y:S02]  /*2f30*/  ULOP3.LUT UR11, UR11, 0x10000, URZ, 0xfc, !UPT ;  /* 0x000100000b0b7892 */ /* 0x000fe4000f8efcff */
[----:B------:R-:W-:Y:S02]  /*2f40*/  UIADD3 UR9, UPT, UPT, -UR9, URZ, URZ ;  /* 0x000000ff09097290 */ /* 0x000fe4000fffe1ff */
[----:B---3--:R-:W-:Y:S01]  /*2f50*/  UISETP.GE.AND UP3, UPT, UR6, 0x1, UPT ;  /* 0x000000010600788c */ /* 0x008fe2000bf66270 */
[----:B------:R-:W-:Y:S01]  /*2f60*/  UMOV UR20, 0x0 ;  /* 0x0000000000147882 */ /* 0x000fe20000000000 */
[----:B------:R-:W-:Y:S01]  /*2f70*/  UMOV UR21, 0x8200010 ;  /* 0x0820001000157882 */ /* 0x000fe20000000000 */
[----:B------:R-:W-:Y:S01]  /*2f80*/  UMOV UR18, 0x0 ;  /* 0x0000000000127882 */ /* 0x000fe20000000000 */
[----:B------:R-:W-:Y:S01]  /*2f90*/  UMOV UR19, 0x8200010 ;  /* 0x0820001000137882 */ /* 0x000fe20000000000 */
[----:B-1----:R-:W-:-:S15]  /*2fa0*/  R2UR UR16, R0 ;  /* 0x00000000001072ca */ /* 0x002fde00000e0000 */
.L_x_60:
[----:B------:R-:W-:Y:S02]  /*2fb0*/  LEA R0, R10, UR5, 0x3 ;  /* 0x000000050a007c11 */ /* 0x000fe4000f8e18ff */
[----:B------:R-:W-:Y:S02]  /*2fc0*/  SHF.L.U32 R2, R9, 0x1f, RZ ;  /* 0x0000001f09027819 */ /* 0x000fe400000006ff */
[----:B------:R-:W-:Y:S01]  /*2fd0*/  PLOP3.LUT P0, PT, PT, PT, UP3, 0x80, 0x8 ;  /* 0x000000000008781c */ /* 0x000fe20003f0f038 */
[----:B------:R-:W-:Y:S01]  /*2fe0*/  VIADD R3, R0, 0xb0 ;  /* 0x000000b000037836 */ /* 0x000fe20000000000 */
[----:B-1----:R-:W1:Y:S02]  /*2ff0*/  SYNCS.PHASECHK.TRANS64.TRYWAIT P1, [R0+URZ+0xa0], R2 ;  /* 0x0000a002000075a7 */ /* 0x002e6400080211ff */
[----:B-1-3--:R-:W-:Y:S09]  /*3000*/  @!P1 BRA `(.L_x_54) ;  /* 0x00000060005c9947 */ /* 0x00aff20003800000 */
.L_x_149:
[----:B------:R-:W-:Y:S01]  /*3010*/  LEA R4, R10, UR5, 0x4 ;  /* 0x000000050a047c11 */ /* 0x000fe2000f8e20ff */
[----:B------:R-:W-:Y:S01]  /*3020*/  @UP3 ULEA UR6, UR14, UR5, 0x3 ;  /* 0x000000050e063291 */ /* 0x000fe2000f8e18ff */
[----:B------:R-:W-:Y:S01]  /*3030*/  PLOP3.LUT P2, PT, PT, PT, PT, 0x80, 0x8 ;  /* 0x000000000008781c */ /* 0x000fe20003f4f070 */
[----:B------:R-:W-:Y:S01]  /*3040*/  ULEA UR7, UR15, UR5, 0x3 ;  /* 0x000000050f077291 */ /* 0x000fe2000f8e18ff */
[----:B------:R-:W-:Y:S01]  /*3050*/  PRMT R3, RZ, 0x654, R3 ;  /* 0x00000654ff037816 */ /* 0x000fe20000000003 */
[----:B------:R-:W-:Y:S01]  /*3060*/  ULEA UR8, UR15, UR16, 0x7 ;  /* 0x000000100f087291 */ /* 0x000fe2000f8e38ff */
[----:B------:R-:W2:Y:S01]  /*3070*/  LDS.128 R4, [R4+0x130] ;  /* 0x0001300004047984 */ /* 0x000ea20000000c00 */
[----:B-1----:R-:W-:Y:S02]  /*3080*/  @P0 SHF.L.U32 R2, R8, 0x1f, RZ ;  /* 0x0000001f08020819 */ /* 0x002fe400000006ff */
[----:B------:R-:W-:Y:S01]  /*3090*/  SHF.L.U32 R0, R11, 0x1f, RZ ;  /* 0x0000001f0b007819 */ /* 0x000fe200000006ff */
[----:B------:R-:W-:Y:S01]  /*30a0*/  @!PT LDS RZ, [RZ] ;  /* 0x00000000fffff984 */ /* 0x000fe20000000800 */
[----:B------:R-:W-:Y:S01]  /*30b0*/  @!PT LDS RZ, [RZ] ;  /* 0x00000000fffff984 */ /* 0x000fe20000000800 */
[----:B------:R-:W-:Y:S01]  /*30c0*/  @!PT LDS RZ, [RZ] ;  /* 0x00000000fffff984 */ /* 0x000fe20000000800 */
[----:B------:R-:W-:Y:S01]  /*30d0*/  @!PT LDS RZ, [RZ] ;  /* 0x00000000fffff984 */ /* 0x000fe20000000800 */
[----:B------:R1:W-:Y:S06]  /*30e0*/  MEMBAR.ALL.CTA ;  /* 0x0000000000007992 */ /* 0x0003ec0000008000 */
[----:B-1----:R-:W1:Y:S02]  /*30f0*/  FENCE.VIEW.ASYNC.S ;  /* 0x00000000000073c6 */ /* 0x002e640000000000 */
[----:B-1----:R1:W-:Y:S01]  /*3100*/  SYNCS.ARRIVE.TRANS64.RED.A1T0 RZ, [R3+URZ], RZ ;  /* 0x000000ff03ff79a7 */ /* 0x0023e200081004ff */
[----:B------:R1:W3:Y:S01]  /*3110*/  @P0 SYNCS.PHASECHK.TRANS64.TRYWAIT P2, [UR6], R2 ;  /* 0x00000002ff0005a7 */ /* 0x0002e20008041106 */
[----:B--2---:R-:W-:Y:S01]  /*3120*/  LOP3.LUT P1, RZ, R6, 0x1, RZ, 0xc0, !PT ;  /* 0x0000000106ff7812 */ /* 0x004fe2000782c0ff */
[----:B------:R-:W2:Y:S02]  /*3130*/  SYNCS.PHASECHK.TRANS64.TRYWAIT P0, [UR7+0xe0], R0 ;  /* 0x0000e000ff0075a7 */ /* 0x000ea40008001107 */
[----:B-123--:R-:W-:Y:S10]  /*3140*/  @!P0 BRA `(.L_x_55) ;  /* 0x0000006000208947 */ /* 0x00eff40003800000 */
.L_x_151:
[----:B------:R-:W-:Y:S01]  /*3150*/  IADD3 R10, PT, PT, R10, 0x1, RZ ;  /* 0x000000010a0a7810 */ /* 0x000fe20007ffe0ff */
[----:B------:R-:W-:Y:S06]  /*3160*/  BRA.U !UP3, `(.L_x_56) ;  /* 0x000000010bc07547 */ /* 0x000fec000b800000 */
[----:B------:R-:W-:Y:S01]  /*3170*/  UPLOP3.LUT UP4, UPT, UPT, UPT, UPT, 0x40, 0x4 ;  /* 0x000000000004789c */ /* 0x000fe20003f8e870 */
[----:B------:R-:W-:Y:S01]  /*3180*/  UMOV UR13, UR9 ;  /* 0x00000009000d7c82 */ /* 0x000fe20008000000 */
[----:B------:R-:W-:Y:S01]  /*3190*/  UMOV UR12, UR4 ;  /* 0x00000004000c7c82 */ /* 0x000fe20008000000 */
[----:B------:R-:W-:-:S08]  /*31a0*/  UMOV UR17, UR14 ;  /* 0x0000000e00117c82 */ /* 0x000fd00008000000 */
.L_x_59:
[----:B------:R-:W-:Y:S02]  /*31b0*/  UIADD3 UR13, UPT, UPT, UR13, 0x1, URZ ;  /* 0x000000010d0d7890 */ /* 0x000fe4000fffe0ff */
[----:B--2---:R-:W-:Y:S02]  /*31c0*/  ULEA UR6, UR17, UR5, 0x3 ;  /* 0x0000000511067291 */ /* 0x004fe4000f8e18ff */
[----:B------:R-:W-:Y:S01]  /*31d0*/  UISETP.NE.AND UP0, UPT, UR13, URZ, UPT ;  /* 0x000000ff0d00728c */ /* 0x000fe2000bf05270 */
[----:B---3--:R-:W-:Y:S10]  /*31e0*/  @P2 BRA `(.L_x_57) ;  /* 0x00000000000c2947 */ /* 0x008ff40003800000 */
[----:B-1----:R-:W-:Y:S04]  /*31f0*/  SHF.L.U32 R2, R8, 0x1f, RZ ;  /* 0x0000001f08027819 */ /* 0x002fe800000006ff */
[----:B------:R-:W1:Y:S02]  /*3200*/  SYNCS.PHASECHK.TRANS64.TRYWAIT P0, [UR6], R2 ;  /* 0x00000002ff0075a7 */ /* 0x000e640008001106 */
[----:B-1----:R-:W-:Y:S05]  /*3210*/  @!P0 BRA `(.L_x_58) ;  /* 0x0000006000048947 */ /* 0x002fea0003800000 */
.L_x_57:
[----:B------:R-:W-:Y:S01]  /*3220*/  UISETP.NE.AND UP1, UPT, UR12, 0x1, UPT ;  /* 0x000000010c00788c */ /* 0x000fe2000bf25270 */
[----:B------:R-:W-:Y:S01]  /*3230*/  PLOP3.LUT P2, PT, PT, PT, PT, 0x80, 0x8 ;  /* 0x000000000008781c */ /* 0x000fe20003f4f070 */
[----:B------:R-:W-:Y:S02]  /*3240*/  UIADD3 UR14, UPT, UPT, UR17, 0x1, URZ ;  /* 0x00000001110e7890 */ /* 0x000fe4000fffe0ff */
[----:B------:R-:W-:Y:S02]  /*3250*/  ULEA UR28, UR17, UR11, 0xa ;  /* 0x0000000b111c7291 */ /* 0x000fe4000f8e50ff */
[----:B------:R-:W-:Y:S01]  /*3260*/  UISETP.NE.AND UP2, UPT, UR14, 0x5, UPT ;  /* 0x000000050e00788c */ /* 0x000fe2000bf45270 */
[----:B------:R-:W-:Y:S01]  /*3270*/  PLOP3.LUT P0, PT, PT, PT, UP1, 0x80, 0x8 ;  /* 0x000000000008781c */ /* 0x000fe20003f0f018 */
[----:B------:R-:W-:Y:S02]  /*3280*/  UIADD3 UR40, UPT, UPT, UR28, 0x2, URZ ;  /* 0x000000021c287890 */ /* 0x000fe4000fffe0ff */
[----:B------:R-:W-:Y:S02]  /*3290*/  USEL UR27, URZ, 0x1, UP2 ;  /* 0x00000001ff1b7887 */ /* 0x000fe40009000000 */
[----:B------:R-:W-:Y:S02]  /*32a0*/  USEL UR14, UR14, URZ, UP2 ;  /* 0x000000ff0e0e7287 */ /* 0x000fe40009000000 */
[----:B------:R-:W-:Y:S02]  /*32b0*/  UIADD3 UR36, UPT, UPT, UR28, 0x4, URZ ;  /* 0x000000041c247890 */ /* 0x000fe4000fffe0ff */
[----:B------:R-:W-:Y:S01]  /*32c0*/  @UP1 ULEA UR26, UR14, UR5, 0x3 ;  /* 0x000000050e1a1291 */ /* 0x000fe2000f8e18ff */
[----:B------:R-:W-:Y:S01]  /*32d0*/  LOP3.LUT R8, R8, UR27, RZ, 0x3c, !PT ;  /* 0x0000001b08087c12 */ /* 0x000fe2000f8e3cff */
[----:B------:R-:W-:Y:S02]  /*32e0*/  UIADD3 UR32, UPT, UPT, UR28, 0x6, URZ ;  /* 0x000000061c207890 */ /* 0x000fe4000fffe0ff */
[----:B------:R-:W-:Y:S01]  /*32f0*/  UIADD3 UR6, UPT, UPT, UR6, 0x28, URZ ;  /* 0x0000002806067890 */ /* 0x000fe2000fffe0ff */
[----:B-1----:R-:W-:Y:S01]  /*3300*/  @P0 SHF.L.U32 R0, R8, 0x1f, RZ ;  /* 0x0000001f08000819 */ /* 0x002fe200000006ff */
[----:B------:R-:W-:Y:S01]  /*3310*/  UIADD3 UR12, UPT, UPT, UR12, -0x1, URZ ;  /* 0xffffffff0c0c7890 */ /* 0x000fe2000fffe0ff */
[----:B------:R-:W-:Y:S02]  /*3320*/  UMOV UR29, 0x40004040 ;  /* 0x40004040001d7882 */ /* 0x000fe40000000000 */
[----:B------:R2:W3:Y:S01]  /*3330*/  @P0 SYNCS.PHASECHK.TRANS64.TRYWAIT P2, [UR26], R0 ;  /* 0x00000000ff0005a7 */ /* 0x0004e2000804111a */
[----:B------:R-:W-:Y:S01]  /*3340*/  ULEA UR26, UR17, UR10, 0xa ;  /* 0x0000000a111a7291 */ /* 0x000fe2000f8e50ff */
[----:B------:R-:W-:Y:S01]  /*3350*/  UMOV UR27, 0x40004040 ;  /* 0x40004040001b7882 */ /* 0x000fe20000000000 */
[----:B------:R-:W-:Y:S02]  /*3360*/  UMOV UR41, 0x40004040 ;  /* 0x4000404000297882 */ /* 0x000fe40000000000 */
[----:B------:R-:W-:Y:S02]  /*3370*/  UIADD3 UR38, UPT, UPT, UR26, 0x2, URZ ;  /* 0x000000021a267890 */ /* 0x000fe4000fffe0ff */
[----:B------:R-:W-:Y:S02]  /*3380*/  UIADD3 UR34, UPT, UPT, UR26, 0x4, URZ ;  /* 0x000000041a227890 */ /* 0x000fe4000fffe0ff */
[----:B------:R-:W-:Y:S01]  /*3390*/  UIADD3 UR30, UPT, UPT, UR26, 0x6, URZ ;  /* 0x000000061a1e7890 */ /* 0x000fe2000fffe0ff */
[----:B------:R2:W-:Y:S01]  /*33a0*/  UTCHMMA gdesc[UR26], gdesc[UR28], tmem[UR8], tmem[UR24], idesc[UR25], UP4 ;  /* 0x00ff181c1a0075ea */ /* 0x0005e2000a000008 */
[----:B------:R-:W-:Y:S01]  /*33b0*/  UPLOP3.LUT UP4, UPT, UPT, UPT, UPT, 0x80, 0x8 ;  /* 0x000000000008789c */ /* 0x000fe20003f8f070 */
[----:B------:R-:W-:Y:S01]  /*33c0*/  UMOV UR39, 0x40004040 ;  /* 0x4000404000277882 */ /* 0x000fe20000000000 */
[----:B------:R-:W-:Y:S01]  /*33d0*/  UMOV UR37, 0x40004040 ;  /* 0x4000404000257882 */ /* 0x000fe20000000000 */
[----:B------:R2:W-:Y:S01]  /*33e0*/  UTCHMMA gdesc[UR38], gdesc[UR40], tmem[UR8], tmem[UR22], idesc[UR23], UPT ;  /* 0x00ff1628260075ea */ /* 0x0005e2000b800008 */
[----:B------:R-:W-:Y:S01]  /*33f0*/  UMOV UR35, 0x40004040 ;  /* 0x4000404000237882 */ /* 0x000fe20000000000 */
[----:B------:R-:W-:Y:S01]  /*3400*/  UMOV UR33, 0x40004040 ;  /* 0x4000404000217882 */ /* 0x000fe20000000000 */
[----:B------:R-:W-:Y:S01]  /*3410*/  UMOV UR31, 0x40004040 ;  /* 0x40004040001f7882 */ /* 0x000fe20000000000 */
[----:B------:R2:W-:Y:S01]  /*3420*/  UTCHMMA gdesc[UR34], gdesc[UR36], tmem[UR8], tmem[UR20], idesc[UR21], UPT ;  /* 0x00ff1424220075ea */ /* 0x0005e2000b800008 */
[----:B------:R2:W-:Y:S01]  /*3430*/  UTCHMMA gdesc[UR30], gdesc[UR32], tmem[UR8], tmem[UR18], idesc[UR19], UPT ;  /* 0x00ff12201e0075ea */ /* 0x0005e2000b800008 */
[----:B------:R2:W-:Y:S01]  /*3440*/  UTCBAR [UR6], URZ ;  /* 0x000000ff060073e9 */ /* 0x0005e200080000ff */
[----:B------:R-:W-:Y:S01]  /*3450*/  UMOV UR17, UR14 ;  /* 0x0000000e00117c82 */ /* 0x000fe20008000000 */
[----:B------:R-:W-:Y:S05]  /*3460*/  BRA.U UP0, `(.L_x_59) ;  /* 0xfffffffd00507547 */ /* 0x000fea000b83ffff */
.L_x_56:
[----:B------:R-:W-:Y:S01]  /*3470*/  UIADD3 UR15, UPT, UPT, UR15, 0x1, URZ ;  /* 0x000000010f0f7890 */ /* 0x000fe2000fffe0ff */
[C---:B------:R-:W-:Y:S01]  /*3480*/  ISETP.NE.AND P0, PT, R10.reuse, 0x2, PT ;  /* 0x000000020a00780c */ /* 0x040fe20003f05270 */
[----:B------:R-:W-:Y:S02]  /*3490*/  UIADD3 UR7, UPT, UPT, UR7, 0xc0, URZ ;  /* 0x000000c007077890 */ /* 0x000fe4000fffe0ff */
[----:B------:R-:W-:Y:S01]  /*34a0*/  UISETP.NE.AND UP0, UPT, UR15, 0x4, UPT ;  /* 0x000000040f00788c */ /* 0x000fe2000bf05270 */
[----:B-12---:R-:W-:Y:S02]  /*34b0*/  SEL R0, RZ, 0x1, P0 ;  /* 0x00000001ff007807 */ /* 0x006fe40000000000 */
[----:B------:R-:W-:Y:S01]  /*34c0*/  SEL R10, R10, RZ, P0 ;  /* 0x000000ff0a0a7207 */ /* 0x000fe20000000000 */
[----:B------:R-:W-:Y:S01]  /*34d0*/  USEL UR6, URZ, 0x1, UP0 ;  /* 0x00000001ff067887 */ /* 0x000fe20008000000 */
[----:B------:R-:W-:Y:S01]  /*34e0*/  LOP3.LUT R9, R9, R0, RZ, 0x3c, !PT ;  /* 0x0000000009097212 */ /* 0x000fe200078e3cff */
[----:B------:R-:W-:Y:S01]  /*34f0*/  USEL UR15, UR15, URZ, UP0 ;  /* 0x000000ff0f0f7287 */ /* 0x000fe20008000000 */
[----:B------:R1:W-:Y:S03]  /*3500*/  UTCBAR [UR7], URZ ;  /* 0x000000ff070073e9 */ /* 0x0003e600080000ff */
[----:B------:R-:W-:Y:S01]  /*3510*/  LOP3.LUT R11, R11, UR6, RZ, 0x3c, !PT ;  /* 0x000000060b0b7c12 */ /* 0x000fe2000f8e3cff */
[----:B------:R-:W-:Y:S07]  /*3520*/  @P1 BRA `(.L_x_60) ;  /* 0xfffffff800a01947 */ /* 0x000fee000383ffff */
[----:B------:R-:W2:Y:S01]  /*3530*/  S2UR UR4, SR_CgaCtaId ;  /* 0x00000000000479c3 */ /* 0x000ea20000008800 */
[----:B------:R-:W-:Y:S01]  /*3540*/  ELECT P0, URZ, PT ;  /* 0x0000000000ff782f */ /* 0x000fe20003800000 */
[----:B------:R-:W-:Y:S01]  /*3550*/  IMAD.MOV.U32 R0, RZ, RZ, 0x1 ;  /* 0x00000001ff007424 */ /* 0x000fe200078e00ff */
[----:B------:R-:W-:Y:S01]  /*3560*/  UIADD3 UR5, UPT, UPT, UR5, 0xe0, URZ ;  /* 0x000000e005057890 */ /* 0x000fe2000fffe0ff */
[----:B------:R-:W-:Y:S01]  /*3570*/  SHF.L.U32 R2, R11, 0x1f, RZ ;  /* 0x0000001f0b027819 */ /* 0x000fe200000006ff */
[----:B------:R-:W-:-:S03]  /*3580*/  UMOV UR6, 0x40 ;  /* 0x0000004000067882 */ /* 0x000fc60000000000 */
[----:B------:R-:W-:Y:S01]  /*3590*/  UVIRTCOUNT.DEALLOC.SMPOOL 0x80 ;  /* 0x000000800000784c */ /* 0x000fe20000000000 */
[----:B--2---:R-:W-:Y:S02]  /*35a0*/  ULEA UR4, UR4, UR6, 0x18 ;  /* 0x0000000604047291 */ /* 0x004fe4000f8ec0ff */
[----:B------:R-:W-:-:S07]  /*35b0*/  ULEA UR6, UR15, UR5, 0x3 ;  /* 0x000000050f067291 */ /* 0x000fce000f8e18ff */
[----:B------:R2:W-:Y:S02]  /*35c0*/  @P0 STS.U8 [UR4+0x1c], R0 ;  /* 0x00001c00ff000988 */ /* 0x0005e40008000004 */
[----:B------:R-:W4:Y:S02]  /*35d0*/  SYNCS.PHASECHK.TRANS64.TRYWAIT P0, [UR6], R2 ;  /* 0x00000002ff0075a7 */ /* 0x000f240008001106 */
[----:B--2-4-:R-:W-:Y:S05]  /*35e0*/  @!P0 BRA `(.L_x_61) ;  /* 0x0000005c00288947 */ /* 0x014fea0003800000 */
.L_x_154:
[----:B-1----:R-:W-:-:S04]  /*35f0*/  UIADD3 UR7, UPT, UPT, UR15, 0x1, URZ ;  /* 0x000000010f077890 */ /* 0x002fc8000fffe0ff */
[----:B------:R-:W-:-:S04]  /*3600*/  UISETP.NE.AND UP0, UPT, UR7, 0x4, UPT ;  /* 0x000000040700788c */ /* 0x000fc8000bf05270 */
[----:B------:R-:W-:Y:S02]  /*3610*/  USEL UR8, URZ, 0x1, UP0 ;  /* 0x00000001ff087887 */ /* 0x000fe40008000000 */
[----:B------:R-:W-:-:S04]  /*3620*/  USEL UR7, UR7, URZ, UP0 ;  /* 0x000000ff07077287 */ /* 0x000fc80008000000 */
[----:B------:R-:W-:Y:S01]  /*3630*/  ULEA UR6, UR7, UR5, 0x3 ;  /* 0x0000000507067291 */ /* 0x000fe2000f8e18ff */
[----:B--2---:R-:W-:-:S04]  /*3640*/  LOP3.LUT R2, R11, UR8, RZ, 0x3c, !PT ;  /* 0x000000080b027c12 */ /* 0x004fc8000f8e3cff */
[----:B------:R-:W-:-:S04]  /*3650*/  SHF.L.U32 R3, R2, 0x1f, RZ ;  /* 0x0000001f02037819 */ /* 0x000fc800000006ff */
[----:B------:R-:W1:Y:S02]  /*3660*/  SYNCS.PHASECHK.TRANS64.TRYWAIT P0, [UR6], R3 ;  /* 0x00000003ff0075a7 */ /* 0x000e640008001106 */
[----:B-1----:R-:W-:Y:S05]  /*3670*/  @!P0 BRA `(.L_x_62) ;  /* 0x0000005c001c8947 */ /* 0x002fea0003800000 */
.L_x_156:
        /* <DEDUP_REMOVED lines=9> */
.L_x_158:
[----:B------:R-:W-:-:S04]  /*3710*/  UIADD3 UR7, UPT, UPT, UR7, 0x1, URZ ;  /* 0x0000000107077890 */ /* 0x000fc8000fffe0ff */
[----:B------:R-:W-:-:S04]  /*3720*/  UISETP.NE.AND UP0, UPT, UR7, 0x4, UPT ;  /* 0x000000040700788c */ /* 0x000fc8000bf05270 */
[----:B------:R-:W-:Y:S02]  /*3730*/  USEL UR6, URZ, 0x1, UP0 ;  /* 0x00000001ff067887 */ /* 0x000fe40008000000 */
[----:B------:R-:W-:-:S04]  /*3740*/  USEL UR7, UR7, URZ, UP0 ;  /* 0x000000ff07077287 */ /* 0x000fc80008000000 */
[----:B------:R-:W-:Y:S01]  /*3750*/  ULEA UR7, UR7, UR5, 0x3 ;  /* 0x0000000507077291 */ /* 0x000fe2000f8e18ff */
[----:B------:R-:W-:-:S04]  /*3760*/  LOP3.LUT R2, R2, UR6, RZ, 0x3c, !PT ;  /* 0x0000000602027c12 */ /* 0x000fc8000f8e3cff */
[----:B------:R-:W-:-:S04]  /*3770*/  SHF.L.U32 R2, R2, 0x1f, RZ ;  /* 0x0000001f02027819 */ /* 0x000fc800000006ff */
[----:B------:R-:W2:Y:S02]  /*3780*/  SYNCS.PHASECHK.TRANS64.TRYWAIT P0, [UR7], R2 ;  /* 0x00000002ff0075a7 */ /* 0x000ea40008001107 */
[----:B--2---:R-:W-:Y:S05]  /*3790*/  @!P0 BRA `(.L_x_64) ;  /* 0x0000005c00048947 */ /* 0x004fea0003800000 */
.L_x_160:
[----:B------:R-:W-:Y:S01]  /*37a0*/  NOP ;  /* 0x0000000000007918 */ /* 0x000fe20000000000 */
[----:B-1----:R-:W1:Y:S01]  /*37b0*/  LDS R0, [UR4+0x14] ;  /* 0x00001404ff007984 */ /* 0x002e620008000800 */
[----:B------:R-:W-:Y:S01]  /*37c0*/  ULOP3.LUT UR6, UR16, 0xffff, URZ, 0xc0, !UPT ;  /* 0x0000ffff10067892 */ /* 0x000fe2000f8ec0ff */
[----:B------:R-:W-:Y:S01]  /*37d0*/  UMOV UR8, 0xffff ;  /* 0x0000ffff00087882 */ /* 0x000fe20000000000 */
[----:B------:R-:W-:Y:S02]  /*37e0*/  UMOV UR5, 0x1 ;  /* 0x0000000100057882 */ /* 0x000fe40000000000 */
[----:B------:R-:W-:-:S04]  /*37f0*/  USHF.R.U32.HI UR6, URZ, 0x5, UR6 ;  /* 0x00000005ff067899 */ /* 0x000fc80008011606 */
[----:B------:R-:W-:Y:S02]  /*3800*/  USHF.L.U32 UR8, UR8, UR6, URZ ;  /* 0x0000000608087299 */ /* 0x000fe400080006ff */
[----:B------:R-:W-:-:S04]  /*3810*/  USHF.L.U32 UR5, UR5, UR6, URZ ;  /* 0x0000000605057299 */ /* 0x000fc800080006ff */
[----:B-1----:R-:W-:-:S04]  /*3820*/  LOP3.LUT R0, R0, UR8, RZ, 0xc0, !PT ;  /* 0x0000000800007c12 */ /* 0x002fc8000f8ec0ff */
[----:B------:R-:W-:-:S13]  /*3830*/  ISETP.NE.AND P0, PT, R0, UR8, PT ;  /* 0x0000000800007c0c */ /* 0x000fda000bf05270 */
[----:B------:R-:W-:Y:S05]  /*3840*/  @P0 BRA `(.L_x_65) ;  /* 0x0000000000580947 */ /* 0x000fea0003800000 */
[----:B------:R-:W1:Y:S02]  /*3850*/  LDS R0, [UR4+0x18] ;  /* 0x00001804ff007984 */ /* 0x000e640008000800 */
[----:B-1----:R-:W-:-:S04]  /*3860*/  LOP3.LUT R0, R0, UR5, RZ, 0xc0, !PT ;  /* 0x0000000500007c12 */ /* 0x002fc8000f8ec0ff */
[----:B------:R-:W-:-:S13]  /*3870*/  ISETP.NE.AND P0, PT, R0, UR5, PT ;  /* 0x0000000500007c0c */ /* 0x000fda000bf05270 */
[----:B------:R-:W-:Y:S05]  /*3880*/  @P0 BRA `(.L_x_66) ;  /* 0x00000000003c0947 */ /* 0x000fea0003800000 */
[----:B------:R-:W1:Y:S01]  /*3890*/  S2R R2, SR_LANEID ;  /* 0x0000000000027919 */ /* 0x000e620000000000 */
[----:B------:R-:W-:Y:S01]  /*38a0*/  ULOP3.LUT UR8, URZ, UR8, URZ, 0x33, !UPT ;  /* 0x00000008ff087292 */ /* 0x000fe2000f8e33ff */
[----:B------:R-:W-:Y:S02]  /*38b0*/  VOTEU.ANY UR7, UPT, PT ;  /* 0x0000000000077886 */ /* 0x000fe400038e0100 */
[----:B------:R-:W-:-:S03]  /*38c0*/  UFLO.U32 UR7, UR7 ;  /* 0x00000007000772bd */ /* 0x000fc600080e0000 */
[----:B------:R-:W-:-:S04]  /*38d0*/  IMAD.U32 R0, RZ, RZ, UR8 ;  /* 0x00000008ff007e24 */ /* 0x000fc8000f8e00ff */
[----:B------:R2:W4:Y:S02]  /*38e0*/  REDUX UR6, R0 ;  /* 0x00000000000673c4 */ /* 0x0005240000000000 */
[----:B------:R1:W-:Y:S02]  /*38f0*/  UTCATOMSWS.AND URZ, UR8 ;  /* 0x0000000800ff79e3 */ /* 0x0003e40008000000 */
[----:B-1----:R-:W-:Y:S02]  /*3900*/  ISETP.EQ.U32.AND P0, PT, R2, UR7, PT ;  /* 0x0000000702007c0c */ /* 0x002fe4000bf02070 */
[----:B--2---:R-:W-:Y:S02]  /*3910*/  LOP3.LUT R0, RZ, UR5, RZ, 0x33, !PT ;  /* 0x00000005ff007c12 */ /* 0x004fe4000f8e33ff */
[----:B----4-:R-:W-:Y:S02]  /*3920*/  MOV R2, UR6 ;  /* 0x0000000600027c02 */ /* 0x010fe40008000f00 */
[----:B------:R-:W1:Y:S07]  /*3930*/  REDUX UR5, R0 ;  /* 0x00000000000573c4 */ /* 0x000e6e0000000000 */
[----:B------:R2:W-:Y:S01]  /*3940*/  @P0 ATOMS.AND RZ, [UR4+0x14], R2 ;  /* 0x00001402ffff098c */ /* 0x0005e2000a800004 */
[----:B-1----:R-:W-:-:S05]  /*3950*/  IMAD.U32 R0, RZ, RZ, UR5 ;  /* 0x00000005ff007e24 */ /* 0x002fca000f8e00ff */
[----:B------:R2:W-:Y:S01]  /*3960*/  @P0 ATOMS.AND RZ, [UR4+0x18], R0 ;  /* 0x00001800ffff098c */ /* 0x0005e2000a800004 */
[----:B------:R-:W-:Y:S05]  /*3970*/  BRA `(.L_x_67) ;  /* 0x0000000000147947 */ /* 0x000fea0003800000 */
.L_x_66:
[----:B------:R-:W-:Y:S02]  /*3980*/  MOV R2, 0x39a0 ;  /* 0x000039a000027802 */ /* 0x000fe40000000f00 */
[----:B---3-5:R-:W-:Y:S05]  /*3990*/  CALL.REL.NOINC `($__internal_0_$__cuda_sm10x_tcgen05_guardrail_trap_col_being_dealloced_not_returned_by_alloc) ;  /* 0x0000005c00ec7944 */ /* 0x028fea0003c00000 */
[----:B------:R-:W-:Y:S05]  /*39a0*/  BRA `(.L_x_67) ;  /* 0x0000000000087947 */ /* 0x000fea0003800000 */
.L_x_65:
[----:B------:R-:W-:Y:S02]  /*39b0*/  MOV R2, 0x39d0 ;  /* 0x000039d000027802 */ /* 0x000fe40000000f00 */
[----:B---3-5:R-:W-:Y:S05]  /*39c0*/  CALL.REL.NOINC `($__internal_2_$__cuda_sm10x_tcgen05_guardrail_trap_unallocated_columns_being_dealloced) ;  /* 0x0000005c00f87944 */ /* 0x028fea0003c00000 */
.L_x_67:
[----:B------:R-:W-:Y:S01]  /*39d0*/  NOP ;  /* 0x0000000000007918 */ /* 0x000fe20000000000 */
[----:B------:R-:W-:Y:S05]  /*39e0*/  EXIT ;  /* 0x000000000000794d */ /* 0x000fea0003800000 */
.L_x_49:
[----:B------:R-:W-:-:S09]  /*39f0*/  UISETP.NE.OR UP2, UPT, UR8, 0x3, !UP2 ;  /* 0x000000030800788c */ /* 0x000fd2000d745670 */
[----:B------:R-:W-:Y:S05]  /*3a00*/  BRA.U UP2, `(.L_x_68) ;  /* 0x0000001102087547 */ /* 0x000fea000b800000 */
[----:B------:R-:W1:Y:S01]  /*3a10*/  LDC R0, c[0x0][0xb30] ;  /* 0x0002cc00ff007b82 */ /* 0x000e620000000800 */
[----:B------:R-:W2:Y:S01]  /*3a20*/  LDCU.64 UR8, c[0x0][0x888] ;  /* 0x00011100ff0877ac */ /* 0x000ea20008000a00 */
[----:B------:R-:W-:Y:S02]  /*3a30*/  HFMA2 R27, -RZ, RZ, 0, 0 ;  /* 0x00000000ff1b7431 */ /* 0x000fe400000001ff */
[----:B------:R-:W-:Y:S01]  /*3a40*/  IMAD.MOV.U32 R29, RZ, RZ, 0x1 ;  /* 0x00000001ff1d7424 */ /* 0x000fe200078e00ff */
[----:B------:R-:W-:Y:S01]  /*3a50*/  MOV R25, 0x2000 ;  /* 0x0000200000197802 */ /* 0x000fe20000000f00 */
[----:B------:R-:W4:Y:S01]  /*3a60*/  LDCU.64 UR4, c[0x0][0x890] ;  /* 0x00011200ff0477ac */ /* 0x000f220008000a00 */
[----:B------:R-:W-:Y:S01]  /*3a70*/  IMAD.MOV.U32 R28, RZ, RZ, RZ ;  /* 0x000000ffff1c7224 */ /* 0x000fe200078e00ff */
[----:B------:R-:W3:Y:S01]  /*3a80*/  LDC R24, c[0x0][0x370] ;  /* 0x0000dc00ff187b82 */ /* 0x000ee20000000800 */
[----:B------:R-:W-:Y:S01]  /*3a90*/  UMOV UR7, 0x400 ;  /* 0x0000040000077882 */ /* 0x000fe20000000000 */
[----:B------:R-:W-:-:S02]  /*3aa0*/  UPLOP3.LUT UP1, UPT, UPT, UPT, UPT, 0x40, 0x4 ;  /* 0x000000000004789c */ /* 0x000fc40003f2e870 */
[----:B------:R-:W-:-:S04]  /*3ab0*/  ULEA UR7, UR37, UR7, 0x18 ;  /* 0x0000000725077291 */ /* 0x000fc8000f8ec0ff */
[----:B------:R-:W3:Y:S01]  /*3ac0*/  LDC R3, c[0x0][0xb0c] ;  /* 0x0002c300ff037b82 */ /* 0x000ee20000000800 */
[----:B------:R-:W-:Y:S02]  /*3ad0*/  UIADD3 UR13, UPT, UPT, UR7, 0x68, URZ ;  /* 0x00000068070d7890 */ /* 0x000fe4000fffe0ff */
[----:B--2---:R-:W-:Y:S02]  /*3ae0*/  UISETP.NE.U32.AND UP2, UPT, UR8, URZ, UPT ;  /* 0x000000ff0800728c */ /* 0x004fe4000bf45070 */
[----:B------:R-:W-:Y:S02]  /*3af0*/  UIADD3 UR33, UPT, UPT, UR7, 0x50, URZ ;  /* 0x0000005007217890 */ /* 0x000fe4000fffe0ff */
[----:B----4-:R-:W-:Y:S01]  /*3b00*/  UISETP.NE.U32.AND UP3, UPT, UR4, URZ, UPT ;  /* 0x000000ff0400728c */ /* 0x010fe2000bf65070 */
[----:B------:R-:W2:Y:S01]  /*3b10*/  LDC R18, c[0x0][0xb20] ;  /* 0x0002c800ff127b82 */ /* 0x000ea20000000800 */
[----:B-1----:R-:W-:Y:S01]  /*3b20*/  ISETP.NE.AND P1, PT, R0, 0x1, PT ;  /* 0x000000010000780c */ /* 0x002fe20003f25270 */
[----:B------:R-:W-:-:S02]  /*3b30*/  UISETP.NE.AND.EX UP2, UPT, UR9, URZ, UPT, UP2 ;  /* 0x000000ff0900728c */ /* 0x000fc4000bf45320 */
[----:B------:R-:W-:Y:S02]  /*3b40*/  UIADD3 UR25, UPT, UPT, UR7, 0x58, URZ ;  /* 0x0000005807197890 */ /* 0x000fe4000fffe0ff */
[----:B------:R-:W-:Y:S02]  /*3b50*/  UIADD3 UR17, UPT, UPT, UR7, 0x60, URZ ;  /* 0x0000006007117890 */ /* 0x000fe4000fffe0ff */
[----:B------:R-:W1:Y:S01]  /*3b60*/  LDC.64 R30, c[0x0][0x348] ;  /* 0x0000d200ff1e7b82 */ /* 0x000e620000000a00 */
[----:B------:R-:W-:Y:S02]  /*3b70*/  UPRMT UR13, UR37, 0x654, UR13 ;  /* 0x00000654250d7896 */ /* 0x000fe4000800000d */
[----:B------:R-:W-:-:S05]  /*3b80*/  UISETP.NE.AND.EX UP3, UPT, UR5, URZ, UPT, UP3 ;  /* 0x000000ff0500728c */ /* 0x000fca000bf65330 */
[----:B------:R-:W4:Y:S08]  /*3b90*/  LDC.64 R16, c[0x0][0xb10] ;  /* 0x0002c400ff107b82 */ /* 0x000f300000000a00 */
[----:B------:R-:W1:Y:S08]  /*3ba0*/  LDC.64 R6, c[0x0][0xb18] ;  /* 0x0002c600ff067b82 */ /* 0x000e700000000a00 */
[----:B------:R-:W1:Y:S08]  /*3bb0*/  LDC.64 R4, c[0x0][0xb28] ;  /* 0x0002ca00ff047b82 */ /* 0x000e700000000a00 */
[----:B--23--:R-:W1:Y:S02]  /*3bc0*/  LDC R19, c[0x0][0x374] ;  /* 0x0000dd00ff137b82 */ /* 0x00ce640000000800 */
.L_x_79:
[C---:B------:R-:W-:Y:S02]  /*3bd0*/  LEA R0, R28.reuse, UR7, 0x3 ;  /* 0x000000071c007c11 */ /* 0x040fe4000f8e18ff */
[----:B------:R-:W-:Y:S02]  /*3be0*/  SHF.L.U32 R2, R27, 0x1f, RZ ;  /* 0x0000001f1b027819 */ /* 0x000fe400000006ff */
[----:B------:R-:W-:Y:S02]  /*3bf0*/  LEA R20, R28, UR7, 0x4 ;  /* 0x000000071c147c11 */ /* 0x000fe4000f8e20ff */
[----:B--2---:R-:W2:Y:S02]  /*3c00*/  SYNCS.PHASECHK.TRANS64.TRYWAIT P0, [R0+URZ+0xa0], R2 ;  /* 0x0000a002000075a7 */ /* 0x004ea400080011ff */
[----:B--2---:R-:W-:Y:S05]  /*3c10*/  @!P0 BRA `(.L_x_69) ;  /* 0x0000005400fc8947 */ /* 0x004fea0003800000 */
.L_x_161:
[----:B------:R-:W-:Y:S01]  /*3c20*/  ISETP.GE.AND P0, PT, R40, 0x1, PT ;  /* 0x000000012800780c */ /* 0x000fe20003f06270 */
[----:B------:R-:W3:Y:S01]  /*3c30*/  LDS.128 R20, [R20+0x130] ;  /* 0x0001300014147984 */ /* 0x000ee20000000c00 */
[----:B--2---:R-:W-:Y:S01]  /*3c40*/  VIADD R0, R0, 0xb0 ;  /* 0x000000b000007836 */ /* 0x004fe20000000000 */
[----:B------:R-:W-:Y:S01]  /*3c50*/  @!PT LDS RZ, [RZ] ;  /* 0x00000000fffff984 */ /* 0x000fe20000000800 */
[----:B------:R-:W-:Y:S01]  /*3c60*/  @!PT LDS RZ, [RZ] ;  /* 0x00000000fffff984 */ /* 0x000fe20000000800 */
[----:B------:R-:W-:Y:S01]  /*3c70*/  @!PT LDS RZ, [RZ] ;  /* 0x00000000fffff984 */ /* 0x000fe20000000800 */
[----:B------:R-:W-:Y:S01]  /*3c80*/  @!PT LDS RZ, [RZ] ;  /* 0x00000000fffff984 */ /* 0x000fe20000000800 */
[----:B------:R2:W-:Y:S06]  /*3c90*/  MEMBAR.ALL.CTA ;  /* 0x0000000000007992 */ /* 0x0005ec0000008000 */
[----:B--2---:R-:W2:Y:S01]  /*3ca0*/  FENCE.VIEW.ASYNC.S ;  /* 0x00000000000073c6 */ /* 0x004ea20000000000 */
[----:B------:R-:W-:Y:S04]  /*3cb0*/  PRMT R0, RZ, 0x654, R0 ;  /* 0x00000654ff007816 */ /* 0x000fe80000000000 */
[----:B--2---:R2:W-:Y:S01]  /*3cc0*/  SYNCS.ARRIVE.TRANS64.RED.A1T0 RZ, [R0+URZ], RZ ;  /* 0x000000ff00ff79a7 */ /* 0x0045e200081004ff */
[----:B---3--:R-:W-:Y:S11]  /*3cd0*/  LOP3.LUT P3, RZ, R22, 0x1, RZ, 0xc0, !PT ;  /* 0x0000000116ff7812 */ /* 0x008ff6000786c0ff */
[----:B------:R-:W-:Y:S02]  /*3ce0*/  @!UPT UIADD3 URZ, UPT, UPT, URZ, URZ, URZ ;  /* 0x000000fffffff290 */ /* 0x000fe4000fffe0ff */
[----:B------:R-:W-:Y:S02]  /*3cf0*/  @P3 MOV R11, R20 ;  /* 0x00000014000b3202 */ /* 0x000fe40000000f00 */
[----:B------:R-:W-:Y:S01]  /*3d00*/  @P3 LOP3.LUT R10, R21, 0xffff, RZ, 0xc0, !PT ;  /* 0x0000ffff150a3812 */ /* 0x000fe200078ec0ff */
[----:B--2---:R-:W-:Y:S06]  /*3d10*/  @!P0 BRA `(.L_x_70) ;  /* 0x0000000000a48947 */ /* 0x004fec0003800000 */
[-C--:B-1----:R-:W-:Y:S01]  /*3d20*/  IMAD.HI.U32 R0, R19, R7.reuse, RZ ;  /* 0x0000000713007227 */ /* 0x082fe200078e00ff */
[----:B------:R-:W-:Y:S02]  /*3d30*/  ISETP.NE.AND P0, PT, R6, 0x1, PT ;  /* 0x000000010600780c */ /* 0x000fe40003f05270 */
[----:B------:R-:W-:Y:S01]  /*3d40*/  ISETP.NE.AND P2, PT, R40, 0x1, PT ;  /* 0x000000012800780c */ /* 0x000fe20003f45270 */
[----:B----4-:R-:W-:Y:S01]  /*3d50*/  IMAD.HI.U32 R9, R24, R16, RZ ;  /* 0x0000001018097227 */ /* 0x010fe200078e00ff */
[----:B------:R-:W-:Y:S02]  /*3d60*/  SHF.R.U32.HI R0, RZ, R18, R0 ;  /* 0x00000012ff007219 */ /* 0x000fe40000011600 */
[----:B------:R-:W-:Y:S01]  /*3d70*/  ISETP.NE.AND P4, PT, R3, 0x1, PT ;  /* 0x000000010300780c */ /* 0x000fe20003f85270 */
[----:B------:R-:W-:Y:S01]  /*3d80*/  IMAD.HI.U32 R13, R10, R7, RZ ;  /* 0x000000070a0d7227 */ /* 0x000fe200078e00ff */
[----:B------:R-:W-:Y:S02]  /*3d90*/  SHF.R.U32.HI R9, RZ, R17, R9 ;  /* 0x00000011ff097219 */ /* 0x000fe40000011609 */
[----:B------:R-:W-:Y:S01]  /*3da0*/  SEL R0, R19, R0, !P0 ;  /* 0x0000000013007207 */ /* 0x000fe20004000000 */
[----:B------:R-:W-:Y:S01]  /*3db0*/  IMAD.HI.U32 R12, R11, R16, RZ ;  /* 0x000000100b0c7227 */ /* 0x000fe200078e00ff */
[----:B------:R-:W-:Y:S03]  /*3dc0*/  SEL R9, R24, R9, !P4 ;  /* 0x0000000918097207 */ /* 0x000fe60006000000 */
[-C--:B------:R-:W-:Y:S01]  /*3dd0*/  IMAD.HI.U32 R8, R0, R4.reuse, RZ ;  /* 0x0000000400087227 */ /* 0x080fe200078e00ff */
[----:B------:R-:W-:Y:S03]  /*3de0*/  SHF.R.U32.HI R12, RZ, R17, R12 ;  /* 0x00000011ff0c7219 */ /* 0x000fe6000001160c */
[----:B------:R-:W-:Y:S01]  /*3df0*/  IMAD.HI.U32 R2, R9, R4, RZ ;  /* 0x0000000409027227 */ /* 0x000fe200078e00ff */
[-C--:B------:R-:W-:Y:S02]  /*3e00*/  @P2 SHF.R.U32.HI R0, RZ, R5.reuse, R8 ;  /* 0x00000005ff002219 */ /* 0x080fe40000011608 */
[----:B------:R-:W-:Y:S02]  /*3e10*/  SHF.R.U32.HI R8, RZ, R18, R13 ;  /* 0x00000012ff087219 */ /* 0x000fe4000001160d */
[----:B------:R-:W-:Y:S01]  /*3e20*/  @P2 SHF.R.U32.HI R9, RZ, R5, R2 ;  /* 0x00000005ff092219 */ /* 0x000fe20000011602 */
[----:B------:R-:W-:Y:S01]  /*3e30*/  IMAD R0, R40, R0, RZ ;  /* 0x0000000028007224 */ /* 0x000fe200078e02ff */
[----:B------:R-:W-:Y:S02]  /*3e40*/  SEL R8, R10, R8, !P0 ;  /* 0x000000080a087207 */ /* 0x000fe40004000000 */
[----:B------:R-:W-:Y:S01]  /*3e50*/  SEL R2, R11, R12, !P4 ;  /* 0x0000000c0b027207 */ /* 0x000fe20006000000 */
[----:B------:R-:W-:Y:S01]  /*3e60*/  IMAD R12, R40, R9, RZ ;  /* 0x00000009280c7224 */ /* 0x000fe200078e02ff */
[C---:B------:R-:W-:Y:S01]  /*3e70*/  ISETP.GE.AND P0, PT, R8.reuse, R0, PT ;  /* 0x000000000800720c */ /* 0x040fe20003f06270 */
[----:B------:R-:W-:Y:S03]  /*3e80*/  IMAD.HI.U32 R0, R8, R4, RZ ;  /* 0x0000000408007227 */ /* 0x000fe600078e00ff */
[----:B------:R-:W-:Y:S02]  /*3e90*/  ISETP.GE.OR P0, PT, R2, R12, P0 ;  /* 0x0000000c0200720c */ /* 0x000fe40000706670 */
[-C--:B------:R-:W-:Y:S04]  /*3ea0*/  SHF.R.U32.HI R0, RZ, R5.reuse, R0 ;  /* 0x00000005ff007219 */ /* 0x080fe80000011600 */
[----:B------:R-:W-:Y:S05]  /*3eb0*/  SEL R13, R8, R0, !P2 ;  /* 0x00000000080d7207 */ /* 0x000fea0005000000 */
[----:B------:R-:W-:Y:S02]  /*3ec0*/  IMAD.MOV R12, RZ, RZ, -R13 ;  /* 0x000000ffff0c7224 */ /* 0x000fe400078e0a0d */
[----:B------:R-:W-:Y:S04]  /*3ed0*/  @!P0 IMAD.HI.U32 R0, R2, R4, RZ ;  /* 0x0000000402008227 */ /* 0x000fe800078e00ff */
[----:B------:R-:W-:Y:S01]  /*3ee0*/  IMAD R12, R40, R12, R8 ;  /* 0x0000000c280c7224 */ /* 0x000fe200078e0208 */
[----:B------:R-:W-:Y:S04]  /*3ef0*/  @!P0 SHF.R.U32.HI R0, RZ, R5, R0 ;  /* 0x00000005ff008219 */ /* 0x000fe80000011600 */
[----:B------:R-:W-:Y:S04]  /*3f00*/  @!P0 SEL R0, R2, R0, !P2 ;  /* 0x0000000002008207 */ /* 0x000fe80005000000 */
[----:B------:R-:W-:Y:S01]  /*3f10*/  @!P0 IADD3 R13, PT, PT, R13, -R0, RZ ;  /* 0x800000000d0d8210 */ /* 0x000fe20007ffe0ff */
[----:B------:R-:W-:Y:S01]  /*3f20*/  @!P0 IMAD R0, R9, R12, R0 ;  /* 0x0000000c09008224 */ /* 0x000fe200078e0200 */
[----:B------:R-:W-:Y:S01]  /*3f30*/  IADD3 R9, PT, PT, -R8, RZ, RZ ;  /* 0x000000ff08097210 */ /* 0x000fe20007ffe1ff */
[--C-:B------:R-:W-:Y:S02]  /*3f40*/  IMAD.MOV R12, RZ, RZ, -R2.reuse ;  /* 0x000000ffff0c7224 */ /* 0x100fe400078e0a02 */
[----:B------:R-:W-:Y:S02]  /*3f50*/  @!P0 IMAD R8, R13, R40, R2 ;  /* 0x000000280d088224 */ /* 0x000fe400078e0202 */
[----:B------:R-:W-:Y:S02]  /*3f60*/  @!P0 IMAD.MOV.U32 R2, RZ, RZ, R0 ;  /* 0x000000ffff028224 */ /* 0x000fe400078e0000 */
[----:B------:R-:W-:Y:S02]  /*3f70*/  IMAD R11, R3, R12, R11 ;  /* 0x0000000c030b7224 */ /* 0x000fe400078e020b */
[----:B------:R-:W-:Y:S02]  /*3f80*/  IMAD R10, R6, R9, R10 ;  /* 0x00000009060a7224 */ /* 0x000fe400078e020a */
[----:B------:R-:W-:Y:S02]  /*3f90*/  IMAD R11, R2, R3, R11 ;  /* 0x00000003020b7224 */ /* 0x000fe400078e020b */
[----:B------:R-:W-:Y:S02]  /*3fa0*/  IMAD R10, R8, R6, R10 ;  /* 0x00000006080a7224 */ /* 0x000fe400078e020a */
.L_x_70:
[----:B------:R-:W-:Y:S05]  /*3fb0*/  BRA.U UP1, `(.L_x_71) ;  /* 0x0000000101107547 */ /* 0x000fea000b800000 */
[----:B------:R-:W-:Y:S04]  /*3fc0*/  MOV R2, UR6 ;  /* 0x0000000600027c02 */ /* 0x000fe80008000f00 */
[----:B------:R-:W-:Y:S04]  /*3fd0*/  SHF.L.U32 R2, R2, 0x1f, RZ ;  /* 0x0000001f02027819 */ /* 0x000fe800000006ff */
[----:B------:R-:W2:Y:S02]  /*3fe0*/  SYNCS.PHASECHK.TRANS64.TRYWAIT P0, [UR7+0x98], R2 ;  /* 0x00009802ff0075a7 */ /* 0x000ea40008001107 */
[----:B--2---:R-:W-:Y:S05]  /*3ff0*/  @!P0 BRA `(.L_x_72) ;  /* 0x0000005400188947 */ /* 0x004fea0003800000 */
.L_x_71:
[----:B------:R-:W-:Y:S02]  /*4000*/  R2UR UR35, R15 ;  /* 0x000000000f2372ca */ /* 0x000fe400000e0000 */
[----:B------:R-:W-:Y:S02]  /*4010*/  R2UR UR34, R14 ;  /* 0x000000000e2272ca */ /* 0x000fe400000e0000 */
[----:B------:R-:W-:Y:S02]  /*4020*/  ISETP.NE.U32.AND P2, PT, RZ, UR4, PT ;  /* 0x00000004ff007c0c */ /* 0x000fe4000bf45070 */
[----:B------:R-:W-:Y:S02]  /*4030*/  SHF.L.U32 R14, R29, 0x1f, RZ ;  /* 0x0000001f1d0e7819 */ /* 0x000fe400000006ff */
[----:B------:R-:W-:Y:S05]  /*4040*/  ISETP.NE.AND.EX P2, PT, RZ, UR5, PT, P2 ;  /* 0x00000005ff007c0c */ /* 0x000fea000bf45320 */
[----:B------:R-:W-:Y:S02]  /*4050*/  USHF.L.U32 UR35, UR35, 0x7, URZ ;  /* 0x0000000723237899 */ /* 0x000fe400080006ff */
[----:B------:R-:W-:Y:S01]  /*4060*/  USHF.L.U32 UR34, UR34, 0x7, URZ ;  /* 0x0000000722227899 */ /* 0x000fe200080006ff */
[----:B------:R-:W-:Y:S11]  /*4070*/  BRA.U !UP3, `(.L_x_73) ;  /* 0x000000010b347547 */ /* 0x000ff6000b800000 */
[----:B------:R-:W-:Y:S01]  /*4080*/  UPLOP3.LUT UP0, UPT, UPT, UPT, UP2, 0x80, 0x8 ;  /* 0x000000000008789c */ /* 0x000fe20003f0f020 */
[----:B--2---:R-:W-:Y:S02]  /*4090*/  HFMA2 R0, -RZ, RZ, 0, 5.9604644775390625e-08 ;  /* 0x00000001ff007431 */ /* 0x004fe400000001ff */
[----:B------:R-:W-:Y:S03]  /*40a0*/  IMAD.MOV.U32 R88, RZ, RZ, 0x1 ;  /* 0x00000001ff587424 */ /* 0x000fe600078e00ff */
[----:B------:R-:W-:Y:S05]  /*40b0*/  PLOP3.LUT P0, PT, PT, PT, UP0, 0x80, 0x8 ;  /* 0x000000000008781c */ /* 0x000fea0003f0f008 */
[----:B------:R-:W2:Y:S01]  /*40c0*/  @UP0 LDCU.64 UR10, c[0x0][0x888] ;  /* 0x00011100ff0a07ac */ /* 0x000ea20008000a00 */
[----:B------:R-:W-:Y:S07]  /*40d0*/  @UP0 UIMAD UR8, UR36, UR4, URZ ;  /* 0x00000004240802a4 */ /* 0x000fee000f8e02ff */
[----:B------:R-:W-:Y:S01]  /*40e0*/  @!P0 PRMT R88, R0, 0x7610, R88 ;  /* 0x0000761000588816 */ /* 0x000fe20000000058 */
[----:B--2---:R-:W-:Y:S03]  /*40f0*/  @UP0 UIMAD.WIDE UR10, UR8, 0x4, UR10 ;  /* 0x00000004080a08a5 */ /* 0x004fe6000f8e020a */
[----:B------:R-:W2:Y:S03]  /*4100*/  @!UP0 LDCU UR8, c[0x0][0x880] ;  /* 0x00011000ff0887ac */ /* 0x000ea60008000800 */
[----:B------:R-:W-:Y:S01]  /*4110*/  IMAD.U32 R8, RZ, RZ, UR10 ;  /* 0x0000000aff087e24 */ /* 0x000fe2000f8e00ff */
[----:B------:R-:W-:Y:S05]  /*4120*/  MOV R9, UR11 ;  /* 0x0000000b00097c02 */ /* 0x000fea0008000f00 */
[----:B-----5:R3:W5:Y:S02]  /*4130*/  @P0 LDG.E R49, desc[UR46][R8.64] ;  /* 0x0000002e08310981 */ /* 0x020764000c1e1900 */
[----:B--23--:R-:W-:Y:S07]  /*4140*/  @!P0 IMAD.U32 R49, RZ, RZ, UR8 ;  /* 0x00000008ff318e24 */ /* 0x00cfee000f8e00ff */
.L_x_73:
[----:B-----5:R-:W-:Y:S01]  /*4150*/  @!P2 FSETP.EQ.AND P0, PT, R49, RZ, PT ;  /* 0x000000ff3100a20b */ /* 0x020fe20003f02000 */
[----:B------:R-:W-:Y:S01]  /*4160*/  @!UPT UIADD3 URZ, UPT, UPT, URZ, URZ, URZ ;  /* 0x000000fffffff290 */ /* 0x000fe2000fffe0ff */
[----:B------:R-:W-:Y:S11]  /*4170*/  @!P2 BRA `(.L_x_74) ;  /* 0x000000000014a947 */ /* 0x000ff60003800000 */
[----:B------:R-:W-:Y:S02]  /*4180*/  LOP3.LUT P2, RZ, R88, 0xff, RZ, 0xc0, !PT ;  /* 0x000000ff58ff7812 */ /* 0x000fe4000784c0ff */
[----:B------:R-:W-:Y:S04]  /*4190*/  PLOP3.LUT P0, PT, PT, PT, UP0, 0x80, 0x8 ;  /* 0x000000000008781c */ /* 0x000fe80003f0f008 */
[----:B------:R-:W-:Y:S07]  /*41a0*/  PLOP3.LUT P0, PT, P0, PT, PT, 0x8, 0x80 ;  /* 0x000000000080781c */ /* 0x000fee000070e170 */
[----:B------:R-:W-:Y:S11]  /*41b0*/  @P2 FSETP.EQ.AND P0, PT, R49, RZ, PT ;  /* 0x000000ff3100220b */ /* 0x000ff60003f02000 */
[----:B------:R-:W-:Y:S02]  /*41c0*/  @!UPT UIADD3 URZ, UPT, UPT, URZ, URZ, URZ ;  /* 0x000000fffffff290 */ /* 0x000fe4000fffe0ff */
.L_x_74:
[----:B------:R-:W3:Y:S01]  /*41d0*/  SYNCS.PHASECHK.TRANS64.TRYWAIT P2, [UR7+0x70], R14 ;  /* 0x0000700eff0075a7 */ /* 0x000ee20008041107 */
[----:B------:R-:W-:Y:S04]  /*41e0*/  ELECT P4, URZ, PT ;  /* 0x0000000000ff782f */ /* 0x000fe80003880000 */
[----:B------:R-:W-:Y:S11]  /*41f0*/  PLOP3.LUT P4, PT, P0, P4, PT, 0xf2, 0x2f ;  /* 0x00000000002f781c */ /* 0x000ff60000789e72 */
[----:B------:R-:W-:Y:S02]  /*4200*/  @!UPT UIADD3 URZ, UPT, UPT, URZ, URZ, URZ ;  /* 0x000000fffffff290 */ /* 0x000fe4000fffe0ff */
[----:B-1----:R-:W-:Y:S05]  /*4210*/  @!P4 IADD3 R8, P0, PT, R30, 0x580, RZ ;  /* 0x000005801e08c810 */ /* 0x002fea0007f1e0ff */
[----:B--2---:R-:W-:Y:S01]  /*4220*/  @!P4 IMAD.X R2, RZ, RZ, R31, P0 ;  /* 0x000000ffff02c224 */ /* 0x004fe200000e061f */
[----:B---3--:R-:W-:Y:S07]  /*4230*/  @!P2 BRA `(.L_x_75) ;  /* 0x0000005000a0a947 */ /* 0x008fee0003800000 */
.L_x_164:
[----:B------:R-:W-:Y:S01]  /*4240*/  @!P4 R2UR UR8, R2 ;  /* 0x000000000208c2ca */ /* 0x000fe200000e0000 */
[----:B------:R-:W-:Y:S01]  /*4250*/  VOTEU.ALL UP1, P4 ;  /* 0x0000000000ff7886 */ /* 0x000fe20002020000 */
[----:B------:R-:W-:Y:S01]  /*4260*/  @!P4 R2UR UR9, R8 ;  /* 0x000000000809c2ca */ /* 0x000fe200000e0000 */
[----:B-1----:R-:W-:Y:S01]  /*4270*/  @!P4 IMAD.MOV.U32 R0, RZ, RZ, 0x2000 ;  /* 0x00002000ff00c424 */ /* 0x002fe200078e00ff */
[----:B------:R-:W-:Y:S01]  /*4280*/  UMOV UR10, 0x0 ;  /* 0x00000000000a7882 */ /* 0x000fe20000000000 */
[----:B------:R-:W-:Y:S01]  /*4290*/  UMOV UR11, 0x10000000 ;  /* 0x10000000000b7882 */ /* 0x000fe20000000000 */
[----:B------:R-:W-:Y:S01]  /*42a0*/  @!UP1 UIADD3 UR32, UPT, UPT, UR7, 0x200, URZ ;  /* 0x0000020007209890 */ /* 0x000fe2000fffe0ff */
[----:B------:R-:W-:Y:S06]  /*42b0*/  VOTEU.ALL UP1, P4 ;  /* 0x0000000000ff7886 */ /* 0x000fec0002020000 */
[----:B------:R-:W-:Y:S01]  /*42c0*/  IMAD.U32 R9, RZ, RZ, UR8 ;  /* 0x00000008ff097e24 */ /* 0x000fe2000f8e00ff */
[----:B------:R-:W-:Y:S01]  /*42d0*/  UPRMT UR8, UR37, 0x654, UR33 ;  /* 0x0000065425087896 */ /* 0x000fe20008000021 */
[----:B------:R-:W-:Y:S03]  /*42e0*/  IMAD.U32 R8, RZ, RZ, UR9 ;  /* 0x00000009ff087e24 */ /* 0x000fe6000f8e00ff */
[----:B------:R-:W-:Y:S02]  /*42f0*/  @!P4 R2UR UR15, R9 ;  /* 0x00000000090fc2ca */ /* 0x000fe400000e0000 */
[----:B------:R-:W-:Y:S02]  /*4300*/  @!P4 R2UR UR14, R8 ;  /* 0x00000000080ec2ca */ /* 0x000fe400000e0000 */
[----:B------:R-:W-:Y:S05]  /*4310*/  @!P4 IADD3 R8, P0, PT, R30, 0x580, RZ ;  /* 0x000005801e08c810 */ /* 0x000fea0007f1e0ff */
[----:B------:R-:W-:Y:S06]  /*4320*/  @!P4 IMAD.X R2, RZ, RZ, R31, P0 ;  /* 0x000000ffff02c224 */ /* 0x000fec00000e061f */
[----:B------:R1:W-:Y:S01]  /*4330*/  @!UP1 UTMALDG.3D [UR32], [UR14], desc[UR10] ;  /* 0x00000a200e0095b4 */ /* 0x0003e20008011000 */
[----:B------:R1:W-:Y:S01]  /*4340*/  @!P4 SYNCS.ARRIVE.TRANS64.RED.A0TR RZ, [UR7+0x50], R0 ;  /* 0x00005000ffffc9a7 */ /* 0x0003e20008300407 */
[----:B------:R-:W-:Y:S01]  /*4350*/  SYNCS.ARRIVE.TRANS64.RED.A1T0 RZ, [UR8], RZ ;  /* 0x000000ffffff79a7 */ /* 0x000fe20008100408 */
[----:B------:R-:W2:Y:S02]  /*4360*/  SYNCS.PHASECHK.TRANS64.TRYWAIT P2, [UR7+0x78], R14 ;  /* 0x0000780eff0075a7 */ /* 0x000ea40008041107 */
[----:B-12---:R-:W-:Y:S05]  /*4370*/  @!P2 BRA `(.L_x_76) ;  /* 0x000000500068a947 */ /* 0x006fea0003800000 */
.L_x_166:
[----:B------:R-:W-:Y:S01]  /*4380*/  @!P4 R2UR UR8, R2 ;  /* 0x000000000208c2ca */ /* 0x000fe200000e0000 */
[----:B------:R-:W-:Y:S01]  /*4390*/  VOTEU.ALL UP1, P4 ;  /* 0x0000000000ff7886 */ /* 0x000fe20002020000 */
[----:B------:R-:W-:Y:S01]  /*43a0*/  @!P4 R2UR UR9, R8 ;  /* 0x000000000809c2ca */ /* 0x000fe200000e0000 */
[----:B-1----:R-:W-:Y:S01]  /*43b0*/  @!P4 IMAD.MOV.U32 R0, RZ, RZ, 0x2000 ;  /* 0x00002000ff00c424 */ /* 0x002fe200078e00ff */
[----:B------:R-:W-:Y:S01]  /*43c0*/  UMOV UR10, 0x0 ;  /* 0x00000000000a7882 */ /* 0x000fe20000000000 */
[----:B------:R-:W-:Y:S01]  /*43d0*/  UMOV UR11, 0x10000000 ;  /* 0x10000000000b7882 */ /* 0x000fe20000000000 */
[----:B------:R-:W-:Y:S02]  /*43e0*/  @!UP1 UIADD3 UR26, UPT, UPT, UR34, 0x20, URZ ;  /* 0x00000020221a9890 */ /* 0x000fe4000fffe0ff */
[----:B------:R-:W-:Y:S01]  /*43f0*/  @!UP1 UIADD3 UR24, UPT, UPT, UR7, 0x2200, URZ ;  /* 0x0000220007189890 */ /* 0x000fe2000fffe0ff */
[----:B------:R-:W-:Y:S01]  /*4400*/  VOTEU.ALL UP1, P4 ;  /* 0x0000000000ff7886 */ /* 0x000fe20002020000 */
[----:B------:R-:W-:Y:S01]  /*4410*/  UMOV UR27, UR35 ;  /* 0x00000023001b7c82 */ /* 0x000fe20008000000 */
[----:B------:R-:W-:Y:S02]  /*4420*/  UMOV UR28, UR36 ;  /* 0x00000024001c7c82 */ /* 0x000fe40008000000 */
        /* <DEDUP_REMOVED lines=12> */
.L_x_168:
[----:B------:R-:W2:Y:S01]  /*44f0*/  LDC.64 R12, c[0x0][0xb18] ;  /* 0x0002c600ff0c7b82 */ /* 0x000ea20000000a00 */
[----:B------:R-:W-:Y:S01]  /*4500*/  @!P4 R2UR UR8, R2 ;  /* 0x000000000208c2ca */ /* 0x000fe200000e0000 */
[----:B------:R-:W-:Y:S01]  /*4510*/  VOTEU.ALL UP1, P4 ;  /* 0x0000000000ff7886 */ /* 0x000fe20002020000 */
[----:B------:R-:W-:Y:S01]  /*4520*/  @!P4 R2UR UR9, R8 ;  /* 0x000000000809c2ca */ /* 0x000fe200000e0000 */
[----:B-1----:R-:W-:Y:S01]  /*4530*/  @!P4 IMAD.MOV.U32 R0, RZ, RZ, 0x2000 ;  /* 0x00002000ff00c424 */ /* 0x002fe200078e00ff */
[----:B------:R-:W-:Y:S03]  /*4540*/  UMOV UR10, 0x0 ;  /* 0x00000000000a7882 */ /* 0x000fe60000000000 */
[----:B------:R-:W1:Y:S01]  /*4550*/  @!P1 LDC R2, c[0x0][0xb0c] ;  /* 0x0002c300ff029b82 */ /* 0x000e620000000800 */
[----:B------:R-:W-:Y:S01]  /*4560*/  @!UP1 UIADD3 UR18, UPT, UPT, UR34, 0x40, URZ ;  /* 0x0000004022129890 */ /* 0x000fe2000fffe0ff */
[----:B------:R-:W-:Y:S01]  /*4570*/  @P3 SHF.R.U32.HI R26, RZ, 0x10, R21 ;  /* 0x00000010ff1a3819 */ /* 0x000fe20000011615 */
[----:B------:R-:W-:Y:S01]  /*4580*/  @!UP1 UIADD3 UR16, UPT, UPT, UR7, 0x4200, URZ ;  /* 0x0000420007109890 */ /* 0x000fe2000fffe0ff */
[----:B------:R-:W-:Y:S01]  /*4590*/  VIADD R28, R28, 0x1 ;  /* 0x000000011c1c7836 */ /* 0x000fe20000000000 */
[----:B------:R-:W-:Y:S01]  /*45a0*/  VOTEU.ALL UP1, P4 ;  /* 0x0000000000ff7886 */ /* 0x000fe20002020000 */
[----:B------:R-:W-:Y:S01]  /*45b0*/  UMOV UR11, 0x10000000 ;  /* 0x10000000000b7882 */ /* 0x000fe20000000000 */
[----:B------:R-:W-:Y:S01]  /*45c0*/  UMOV UR19, UR35 ;  /* 0x0000002300137c82 */ /* 0x000fe20008000000 */
[----:B------:R-:W-:Y:S01]  /*45d0*/  IMAD.U32 R9, RZ, RZ, UR8 ;  /* 0x00000008ff097e24 */ /* 0x000fe2000f8e00ff */
[----:B------:R-:W-:Y:S01]  /*45e0*/  UMOV UR20, UR36 ;  /* 0x0000002400147c82 */ /* 0x000fe20008000000 */
[----:B------:R-:W-:Y:S01]  /*45f0*/  IMAD.U32 R8, RZ, RZ, UR9 ;  /* 0x00000009ff087e24 */ /* 0x000fe2000f8e00ff */
[----:B------:R-:W-:Y:S02]  /*4600*/  UPRMT UR8, UR37, 0x654, UR17 ;  /* 0x0000065425087896 */ /* 0x000fe40008000011 */
[----:B------:R-:W-:Y:S02]  /*4610*/  @!P4 R2UR UR15, R9 ;  /* 0x00000000090fc2ca */ /* 0x000fe400000e0000 */
[----:B------:R-:W-:Y:S02]  /*4620*/  @!P4 R2UR UR14, R8 ;  /* 0x00000000080ec2ca */ /* 0x000fe400000e0000 */
[----:B------:R-:W3:Y:S11]  /*4630*/  LDC.64 R8, c[0x0][0xb10] ;  /* 0x0002c400ff087b82 */ /* 0x000ef60000000a00 */
[----:B------:R1:W-:Y:S01]  /*4640*/  @!UP1 UTMALDG.3D [UR16], [UR14], desc[UR10] ;  /* 0x00000a100e0095b4 */ /* 0x0003e20008011000 */
[----:B------:R5:W-:Y:S01]  /*4650*/  @!P4 SYNCS.ARRIVE.TRANS64.RED.A0TR RZ, [UR7+0x60], R0 ;  /* 0x00006000ffffc9a7 */ /* 0x000be20008300407 */
[C---:B---3--:R-:W-:Y:S01]  /*4660*/  @!P1 IMAD.HI.U32 R8, R11.reuse, R8, RZ ;  /* 0x000000080b089227 */ /* 0x048fe200078e00ff */
[----:B--2---:R-:W-:Y:S02]  /*4670*/  @!P1 ISETP.NE.AND P0, PT, R12, 0x1, PT ;  /* 0x000000010c00980c */ /* 0x004fe40003f05270 */
[----:B-1----:R-:W-:Y:S01]  /*4680*/  @!P1 ISETP.NE.AND P2, PT, R2, 0x1, PT ;  /* 0x000000010200980c */ /* 0x002fe20003f45270 */
[----:B------:R-:W-:Y:S01]  /*4690*/  SYNCS.ARRIVE.TRANS64.RED.A1T0 RZ, [UR8], RZ ;  /* 0x000000ffffff79a7 */ /* 0x000fe20008100408 */
[C---:B------:R-:W-:Y:S01]  /*46a0*/  @!P1 IMAD.HI.U32 R13, R10.reuse, R13, RZ ;  /* 0x0000000d0a0d9227 */ /* 0x040fe200078e00ff */
[----:B------:R-:W-:Y:S04]  /*46b0*/  @!P1 SHF.R.U32.HI R8, RZ, R9, R8 ;  /* 0x00000009ff089219 */ /* 0x000fe80000011608 */
[----:B------:R-:W-:Y:S01]  /*46c0*/  @!P1 SEL R8, R11, R8, !P2 ;  /* 0x000000080b089207 */ /* 0x000fe20005000000 */
[----:B------:R-:W1:Y:S01]  /*46d0*/  SYNCS.PHASECHK.TRANS64.TRYWAIT P5, [UR7+0x88], R14 ;  /* 0x0000880eff0075a7 */ /* 0x000e6200080a1107 */
[----:B-----5:R-:W2:Y:S02]  /*46e0*/  @!P1 LDC R0, c[0x0][0xb20] ;  /* 0x0002c800ff009b82 */ /* 0x020ea40000000800 */
[----:B--2---:R-:W-:Y:S04]  /*46f0*/  @!P1 SHF.R.U32.HI R0, RZ, R0, R13 ;  /* 0x00000000ff009219 */ /* 0x004fe8000001160d */
[----:B------:R-:W-:Y:S05]  /*4700*/  @!P1 SEL R9, R10, R0, !P0 ;  /* 0x000000000a099207 */ /* 0x000fea0004000000 */
[----:B------:R-:W-:Y:S02]  /*4710*/  @!P1 IMAD.IADD R0, R9, 0x1, -R8 ;  /* 0x0000000109009824 */ /* 0x000fe400078e0a08 */
[----:B------:R-:W-:Y:S02]  /*4720*/  @!P1 IMAD.IADD R8, R8, 0x1, -R9 ;  /* 0x0000000108089824 */ /* 0x000fe400078e0a09 */
[----:B------:R-:W-:Y:S02]  /*4730*/  @!P1 IMAD R11, R0, R2, R11 ;  /* 0x00000002000b9224 */ /* 0x000fe400078e020b */
[----:B------:R-:W-:Y:S01]  /*4740*/  @!P1 IMAD R10, R8, R12, R10 ;  /* 0x0000000c080a9224 */ /* 0x000fe200078e020a */
[----:B-1----:R-:W-:Y:S06]  /*4750*/  @!P5 BRA `(.L_x_78) ;  /* 0x0000004c00a0d947 */ /* 0x002fec0003800000 */
.L_x_170:
[----:B------:R-:W-:Y:S01]  /*4760*/  @!P4 IADD3 R2, P0, PT, R30, 0x580, RZ ;  /* 0x000005801e02c810 */ /* 0x000fe20007f1e0ff */
[----:B------:R-:W-:Y:S01]  /*4770*/  VOTEU.ALL UP1, P4 ;  /* 0x0000000000ff7886 */ /* 0x000fe20002020000 */
[----:B------:R-:W-:Y:S01]  /*4780*/  UMOV UR18, 0x0 ;  /* 0x0000000000127882 */ /* 0x000fe20000000000 */
[----:B------:R-:W-:Y:S01]  /*4790*/  UMOV UR19, 0x10000000 ;  /* 0x1000000000137882 */ /* 0x000fe20000000000 */
[----:B------:R-:W-:Y:S01]  /*47a0*/  @!P4 R2UR UR9, R2 ;  /* 0x000000000209c2ca */ /* 0x000fe200000e0000 */
[----:B-1----:R-:W-:Y:S01]  /*47b0*/  @!P4 IMAD.X R0, RZ, RZ, R31, P0 ;  /* 0x000000ffff00c224 */ /* 0x002fe200000e061f */
[----:B------:R-:W-:Y:S01]  /*47c0*/  @!UP1 UIADD3 UR10, UPT, UPT, UR34, 0x60, URZ ;  /* 0x00000060220a9890 */ /* 0x000fe2000fffe0ff */
[----:B------:R-:W-:Y:S01]  /*47d0*/  ISETP.NE.AND P0, PT, R28, 0x2, PT ;  /* 0x000000021c00780c */ /* 0x000fe20003f05270 */
[----:B------:R-:W-:Y:S01]  /*47e0*/  UMOV UR11, UR35 ;  /* 0x00000023000b7c82 */ /* 0x000fe20008000000 */
[----:B------:R-:W-:Y:S01]  /*47f0*/  UMOV UR12, UR36 ;  /* 0x00000024000c7c82 */ /* 0x000fe20008000000 */
[----:B------:R-:W-:Y:S01]  /*4800*/  @!P4 R2UR UR8, R0 ;  /* 0x000000000008c2ca */ /* 0x000fe200000e0000 */
[----:B------:R-:W-:Y:S01]  /*4810*/  IMAD.IADD R14, R10, 0x1, R86 ;  /* 0x000000010a0e7824 */ /* 0x000fe200078e0256 */
[----:B------:R-:W-:Y:S01]  /*4820*/  @P3 R2UR UR36, R26 ;  /* 0x000000001a2432ca */ /* 0x000fe200000e0000 */
[----:B------:R-:W-:Y:S01]  /*4830*/  IMAD.IADD R15, R11, 0x1, R87 ;  /* 0x000000010b0f7824 */ /* 0x000fe200078e0257 */
[----:B------:R-:W-:Y:S02]  /*4840*/  SEL R0, RZ, 0x1, P0 ;  /* 0x00000001ff007807 */ /* 0x000fe40000000000 */
[----:B------:R-:W-:Y:S01]  /*4850*/  LOP3.LUT R29, R29, 0x1, RZ, 0x3c, !PT ;  /* 0x000000011d1d7812 */ /* 0x000fe200078e3cff */
[----:B------:R-:W-:Y:S01]  /*4860*/  IMAD.U32 R8, RZ, RZ, UR9 ;  /* 0x00000009ff087e24 */ /* 0x000fe2000f8e00ff */
[----:B------:R-:W-:Y:S01]  /*4870*/  @!UP1 UIADD3 UR9, UPT, UPT, UR7, 0x68, URZ ;  /* 0x0000006807099890 */ /* 0x000fe2000fffe0ff */
[----:B------:R-:W-:Y:S02]  /*4880*/  LOP3.LUT R27, R27, R0, RZ, 0x3c, !PT ;  /* 0x000000001b1b7212 */ /* 0x000fe400078e3cff */
[----:B------:R-:W-:Y:S02]  /*4890*/  SEL R28, R28, RZ, P0 ;  /* 0x000000ff1c1c7207 */ /* 0x000fe40000000000 */
[----:B------:R-:W-:Y:S01]  /*48a0*/  IMAD.U32 R9, RZ, RZ, UR8 ;  /* 0x00000008ff097e24 */ /* 0x000fe2000f8e00ff */
[----:B------:R-:W-:Y:S01]  /*48b0*/  @!P4 R2UR UR14, R8 ;  /* 0x00000000080ec2ca */ /* 0x000fe200000e0000 */
[----:B------:R-:W-:Y:S01]  /*48c0*/  @!UP1 UIADD3 UR8, UPT, UPT, UR7, 0x6200, URZ ;  /* 0x0000620007089890 */ /* 0x000fe2000fffe0ff */
[----:B------:R-:W-:Y:S02]  /*48d0*/  VOTEU.ALL UP1, P4 ;  /* 0x0000000000ff7886 */ /* 0x000fe40002020000 */
[----:B------:R-:W-:Y:S11]  /*48e0*/  @!P4 R2UR UR15, R9 ;  /* 0x00000000090fc2ca */ /* 0x000ff600000e0000 */
[----:B------:R-:W-:Y:S02]  /*48f0*/  @!UPT UIADD3 URZ, UPT, UPT, URZ, URZ, URZ ;  /* 0x000000fffffff290 */ /* 0x000fe4000fffe0ff */
[----:B------:R2:W-:Y:S01]  /*4900*/  @!UP1 UTMALDG.3D [UR8], [UR14], desc[UR18] ;  /* 0x000012080e0095b4 */ /* 0x0005e20008011000 */
[----:B------:R2:W-:Y:S01]  /*4910*/  @!P4 SYNCS.ARRIVE.TRANS64.RED.A0TR RZ, [UR7+0x68], R25 ;  /* 0x00006819ffffc9a7 */ /* 0x0005e20008300407 */
[----:B------:R-:W-:Y:S01]  /*4920*/  UPLOP3.LUT UP1, UPT, UPT, UPT, UPT, 0x80, 0x8 ;  /* 0x000000000008789c */ /* 0x000fe20003f2f070 */
[----:B------:R-:W-:Y:S01]  /*4930*/  SYNCS.ARRIVE.TRANS64.RED.A1T0 RZ, [UR13], RZ ;  /* 0x000000ffffff79a7 */ /* 0x000fe2000810040d */
[----:B------:R-:W-:Y:S09]  /*4940*/  @P3 BRA `(.L_x_79) ;  /* 0xfffffff000a03947 */ /* 0x000ff2000383ffff */
[----:B------:R-:W-:-:S04]  /*4950*/  SHF.L.U32 R2, R29, 0x1f, RZ ;  /* 0x0000001f1d027819 */ /* 0x000fc800000006ff */
[----:B------:R-:W1:Y:S02]  /*4960*/  SYNCS.PHASECHK.TRANS64.TRYWAIT P0, [UR7+0x70], R2 ;  /* 0x00007002ff0075a7 */ /* 0x000e640008001107 */
[----:B-1----:R-:W-:Y:S05]  /*4970*/  @!P0 BRA `(.L_x_80) ;  /* 0x0000004c00308947 */ /* 0x002fea0003800000 */
.L_x_172:
[----:B------:R-:W3:Y:S02]  /*4980*/  SYNCS.PHASECHK.TRANS64.TRYWAIT P0, [UR7+0x78], R2 ;  /* 0x00007802ff0075a7 */ /* 0x000ee40008001107 */
[----:B---3--:R-:W-:Y:S05]  /*4990*/  @!P0 BRA `(.L_x_81) ;  /* 0x0000004c00408947 */ /* 0x008fea0003800000 */
.L_x_174:
[----:B------:R-:W3:Y:S02]  /*49a0*/  SYNCS.PHASECHK.TRANS64.TRYWAIT P0, [UR7+0x80], R2 ;  /* 0x00008002ff0075a7 */ /* 0x000ee40008001107 */
[----:B---3--:R-:W-:Y:S05]  /*49b0*/  @!P0 BRA `(.L_x_82) ;  /* 0x0000004c00508947 */ /* 0x008fea0003800000 */
.L_x_176:
[----:B-1----:R-:W-:-:S07]  /*49c0*/  MOV R0, UR7 ;  /* 0x0000000700007c02 */ /* 0x002fce0008000f00 */
.L_x_83:
[----:B-1----:R-:W-:-:S04]  /*49d0*/  SHF.L.U32 R2, R29, 0x1f, RZ ;  /* 0x0000001f1d027819 */ /* 0x002fc800000006ff */
[----:B------:R1:W3:Y:S03]  /*49e0*/  SYNCS.PHASECHK.TRANS64.TRYWAIT P0, [R0+URZ+0x88], R2 ;  /* 0x00008802000075a7 */ /* 0x0002e600080011ff */
[----:B---3--:R-:W-:Y:S05]  /*49f0*/  @!P0 NANOSLEEP.SYNCS 0x989680 ;  /* 0x009896800000895d */ /* 0x008fea0003900000 */
[----:B------:R-:W3:Y:S02]  /*4a00*/  @!P0 SYNCS.PHASECHK.TRANS64 P0, [R0+URZ+0x88], R2 ;  /* 0x00008802000085a7 */ /* 0x000ee400080010ff */
[----:B--23--:R-:W-:Y:S05]  /*4a10*/  @P0 EXIT ;  /* 0x000000000000094d */ /* 0x00cfea0003800000 */
[----:B------:R-:W-:Y:S05]  /*4a20*/  BRA `(.L_x_83) ;  /* 0xfffffffc00e87947 */ /* 0x000fea000383ffff */
.L_x_68:
[----:B------:R-:W-:-:S06]  /*4a30*/  UISETP.GE.AND UP1, UPT, UR8, 0x4, UPT ;  /* 0x000000040800788c */ /* 0x000fcc000bf26270 */
[----:B------:R-:W-:-:S13]  /*4a40*/  PLOP3.LUT P0, PT, PT, PT, UP1, 0x80, 0x8 ;  /* 0x000000000008781c */ /* 0x000fda0003f0f018 */
[----:B------:R-:W-:Y:S05]  /*4a50*/  @!P0 EXIT ;  /* 0x000000000000894d */ /* 0x000fea0003800000 */
[----:B------:R-:W-:Y:S01]  /*4a60*/  BAR.SYNC.DEFER_BLOCKING 0x6, 0xa0 ;  /* 0x0182800000007b1d */ /* 0x000fe20000010000 */
[C---:B------:R-:W-:Y:S01]  /*4a70*/  IMAD.SHL.U32 R2, R101.reuse, 0x20, RZ ;  /* 0x0000002065027824 */ /* 0x040fe200078e00ff */
[C---:B------:R-:W-:Y:S01]  /*4a80*/  SHF.L.U32 R46, R101.reuse, 0x10, RZ ;  /* 0x00000010652e7819 */ /* 0x040fe200000006ff */
[C---:B------:R-:W-:Y:S01]  /*4a90*/  IMAD.SHL.U32 R100, R101.reuse, 0x4, RZ ;  /* 0x0000000465647824 */ /* 0x040fe200078e00ff */
[C---:B------:R-:W-:Y:S01]  /*4aa0*/  LOP3.LUT R102, R101.reuse, 0x60, RZ, 0xc0, !PT ;  /* 0x0000006065667812 */ /* 0x040fe200078ec0ff */
[----:B------:R-:W-:Y:S01]  /*4ab0*/  HFMA2 R97, -RZ, RZ, 0, 5.9604644775390625e-08 ;  /* 0x00000001ff617431 */ /* 0x000fe200000001ff */
[----:B------:R-:W-:Y:S02]  /*4ac0*/  UMOV UR48, 0x400 ;  /* 0x0000040000307882 */ /* 0x000fe40000000000 */
[----:B------:R-:W1:Y:S01]  /*4ad0*/  LDC R91, c[0x0][0x370] ;  /* 0x0000dc00ff5b7b82 */ /* 0x000e620000000800 */
[----:B------:R-:W-:Y:S01]  /*4ae0*/  ULEA UR48, UR37, UR48, 0x18 ;  /* 0x0000003025307291 */ /* 0x000fe2000f8ec0ff */
[----:B------:R-:W-:Y:S01]  /*4af0*/  LOP3.LUT R3, R2, 0xc0, RZ, 0xc0, !PT ;  /* 0x000000c002037812 */ /* 0x000fe200078ec0ff */
[----:B------:R-:W-:Y:S01]  /*4b00*/  HFMA2 R95, -RZ, RZ, 0, 0 ;  /* 0x00000000ff5f7431 */ /* 0x000fe200000001ff */
[----:B------:R-:W-:Y:S01]  /*4b10*/  LOP3.LUT R99, R101, 0x2, RZ, 0xc0, !PT ;  /* 0x0000000265637812 */ /* 0x000fe200078ec0ff */
[----:B------:R-:W-:Y:S01]  /*4b20*/  UIADD3 UR4, UPT, UPT, UR48, 0x200, URZ ;  /* 0x0000020030047890 */ /* 0x000fe2000fffe0ff */
[----:B------:R-:W-:Y:S01]  /*4b30*/  LOP3.LUT R100, R3, 0x18, R100, 0xf8, !PT ;  /* 0x0000001803647812 */ /* 0x000fe200078ef864 */
[----:B------:R-:W-:Y:S01]  /*4b40*/  IMAD.MOV.U32 R45, RZ, RZ, RZ ;  /* 0x000000ffff2d7224 */ /* 0x000fe200078e00ff */
[----:B------:R-:W2:Y:S01]  /*4b50*/  LDC R42, c[0x0][0xb0c] ;  /* 0x0002c300ff2a7b82 */ /* 0x000ea20000000800 */
[----:B------:R-:W-:Y:S01]  /*4b60*/  LOP3.LUT R46, R46, 0x600000, RZ, 0xc0, !PT ;  /* 0x006000002e2e7812 */ /* 0x000fe200078ec0ff */
[----:B------:R-:W-:Y:S01]  /*4b70*/  IMAD.MOV.U32 R105, RZ, RZ, RZ ;  /* 0x000000ffff697224 */ /* 0x000fe200078e00ff */
[----:B------:R-:W-:Y:S01]  /*4b80*/  LOP3.LUT R100, R100, 0xf20, R2, 0xf8, !PT ;  /* 0x00000f2064647812 */ /* 0x000fe200078ef802 */
[----:B------:R-:W-:Y:S01]  /*4b90*/  IMAD.U32 R93, RZ, RZ, UR4 ;  /* 0x00000004ff5d7e24 */ /* 0x000fe2000f8e00ff */
[----:B------:R-:W-:Y:S01]  /*4ba0*/  LOP3.LUT R101, R101, 0x4, RZ, 0xc0, !PT ;  /* 0x0000000465657812 */ /* 0x000fe200078ec0ff */
[----:B------:R-:W4:Y:S01]  /*4bb0*/  LDCU.64 UR52, c[0x0][0x348] ;  /* 0x00006900ff3477ac */ /* 0x000f220008000a00 */
[----:B------:R-:W-:Y:S01]  /*4bc0*/  MOV R96, RZ ;  /* 0x000000ff00607202 */ /* 0x000fe20000000f00 */
[----:B------:R-:W1:Y:S01]  /*4bd0*/  LDC R89, c[0x0][0xb20] ;  /* 0x0002c800ff597b82 */ /* 0x000e620000000800 */
[----:B------:R-:W3:Y:S01]  /*4be0*/  LDS R0, [UR48+0x150] ;  /* 0x00015030ff007984 */ /* 0x000ee20008000800 */
[----:B------:R-:W-:Y:S01]  /*4bf0*/  IMAD R100, R100, 0x2, R93 ;  /* 0x0000000264647824 */ /* 0x000fe200078e025d */
[----:B------:R-:W1:Y:S03]  /*4c00*/  LDCU.64 UR38, c[0x0][0x888] ;  /* 0x00011100ff2677ac */ /* 0x000e660008000a00 */
[--C-:B------:R-:W-:Y:S01]  /*4c10*/  IMAD R99, R99, -0x10, R100.reuse ;  /* 0xfffffff063637824 */ /* 0x100fe200078e0264 */
[----:B------:R-:W1:Y:S01]  /*4c20*/  LDCU.64 UR44, c[0x0][0x890] ;  /* 0x00011200ff2c77ac */ /* 0x000e620008000a00 */
[----:B------:R-:W1:Y:S01]  /*4c30*/  LDC R41, c[0x0][0xb30] ;  /* 0x0002cc00ff297b82 */ /* 0x000e620000000800 */
[----:B------:R-:W-:Y:S01]  /*4c40*/  IMAD R98, R101, -0x10, R100 ;  /* 0xfffffff065627824 */ /* 0x000fe200078e0264 */
[----:B------:R-:W-:Y:S01]  /*4c50*/  UMOV UR49, URZ ;  /* 0x000000ff00317c82 */ /* 0x000fe20008000000 */
[----:B------:R-:W-:-:S05]  /*4c60*/  UMOV UR51, URZ ;  /* 0x000000ff00337c82 */ /* 0x000fca0008000000 */
[----:B------:R-:W1:Y:S08]  /*4c70*/  LDC.64 R84, c[0x0][0xb10] ;  /* 0x0002c400ff547b82 */ /* 0x000e700000000a00 */
[----:B------:R-:W1:Y:S08]  /*4c80*/  LDC.64 R38, c[0x0][0xb18] ;  /* 0x0002c600ff267b82 */ /* 0x000e700000000a00 */
[----:B------:R-:W1:Y:S08]  /*4c90*/  LDC.64 R36, c[0x0][0xb28] ;  /* 0x0002ca00ff247b82 */ /* 0x000e700000000a00 */
[----:B------:R-:W1:Y:S01]  /*4ca0*/  LDC.64 R82, c[0x0][0x8b0] ;  /* 0x00022c00ff527b82 */ /* 0x000e620000000a00 */
[----:B---3--:R-:W-:-:S07]  /*4cb0*/  IMAD.IADD R46, R0, 0x1, R46 ;  /* 0x00000001002e7824 */ /* 0x008fce00078e022e */
[----:B------:R-:W3:Y:S08]  /*4cc0*/  LDC.64 R80, c[0x0][0x8a8] ;  /* 0x00022a00ff507b82 */ /* 0x000ef00000000a00 */
[----:B--2-4-:R-:W1:Y:S02]  /*4cd0*/  LDC R90, c[0x0][0x374] ;  /* 0x0000dd00ff5a7b82 */ /* 0x014e640000000800 */
.L_x_127:
[----:B------:R-:W-:Y:S02]  /*4ce0*/  LEA R0, R105, UR48, 0x3 ;  /* 0x0000003069007c11 */ /* 0x000fe4000f8e18ff */
[----:B------:R-:W-:Y:S02]  /*4cf0*/  SHF.L.U32 R2, R95, 0x1f, RZ ;  /* 0x0000001f5f027819 */ /* 0x000fe400000006ff */
[----:B-1----:R-:W-:Y:S02]  /*4d00*/  LEA R16, R105, UR48, 0x4 ;  /* 0x0000003069107c11 */ /* 0x002fe4000f8e20ff */
[----:B------:R-:W2:Y:S02]  /*4d10*/  SYNCS.PHASECHK.TRANS64.TRYWAIT P0, [R0+URZ+0xa0], R2 ;  /* 0x0000a002000075a7 */ /* 0x000ea400080011ff */
[----:B--23--:R-:W-:Y:S05]  /*4d20*/  @!P0 BRA `(.L_x_84) ;  /* 0x00000048008c8947 */ /* 0x00cfea0003800000 */
.L_x_177:
[----:B------:R-:W4:Y:S01]  /*4d30*/  LDC.64 R10, c[0x0][0xb10] ;  /* 0x0002c400ff0a7b82 */ /* 0x000f220000000a00 */
[----:B------:R-:W3:Y:S01]  /*4d40*/  LDS.128 R16, [R16+0x130] ;  /* 0x0001300010107984 */ /* 0x000ee20000000c00 */
[----:B-1----:R-:W-:Y:S01]  /*4d50*/  ISETP.NE.AND P1, PT, R41, 0x1, PT ;  /* 0x000000012900780c */ /* 0x002fe20003f25270 */
[----:B--2---:R-:W-:Y:S01]  /*4d60*/  VIADD R0, R0, 0xb0 ;  /* 0x000000b000007836 */ /* 0x004fe20000000000 */
[----:B------:R-:W-:Y:S04]  /*4d70*/  ISETP.GE.AND P0, PT, R40, 0x1, PT ;  /* 0x000000012800780c */ /* 0x000fe80003f06270 */
[----:B------:R-:W1:Y:S01]  /*4d80*/  LDC.64 R8, c[0x0][0xb18] ;  /* 0x0002c600ff087b82 */ /* 0x000e620000000a00 */
[----:B------:R-:W-:Y:S01]  /*4d90*/  PRMT R0, RZ, 0x654, R0 ;  /* 0x00000654ff007816 */ /* 0x000fe20000000000 */
[----:B------:R-:W-:Y:S01]  /*4da0*/  @!PT LDS RZ, [RZ] ;  /* 0x00000000fffff984 */ /* 0x000fe20000000800 */
[----:B------:R-:W-:Y:S01]  /*4db0*/  @!PT LDS RZ, [RZ] ;  /* 0x00000000fffff984 */ /* 0x000fe20000000800 */
[----:B------:R-:W-:Y:S01]  /*4dc0*/  @!PT LDS RZ, [RZ] ;  /* 0x00000000fffff984 */ /* 0x000fe20000000800 */
[----:B------:R-:W-:Y:S01]  /*4dd0*/  @!PT LDS RZ, [RZ] ;  /* 0x00000000fffff984 */ /* 0x000fe20000000800 */
[----:B------:R2:W-:Y:S06]  /*4de0*/  MEMBAR.ALL.CTA ;  /* 0x0000000000007992 */ /* 0x0005ec0000008000 */
[----:B--2---:R-:W2:Y:S01]  /*4df0*/  FENCE.VIEW.ASYNC.S ;  /* 0x00000000000073c6 */ /* 0x004ea20000000000 */
[----:B------:R-:W1:Y:S08]  /*4e00*/  @!P1 LDC R12, c[0x0][0xb20] ;  /* 0x0002c800ff0c9b82 */ /* 0x000e700000000800 */
[----:B------:R-:W1:Y:S01]  /*4e10*/  @!P1 LDC R7, c[0x0][0xb0c] ;  /* 0x0002c300ff079b82 */ /* 0x000e620000000800 */
[----:B--2---:R2:W-:Y:S01]  /*4e20*/  SYNCS.ARRIVE.TRANS64.RED.A1T0 RZ, [R0+URZ], RZ ;  /* 0x000000ff00ff79a7 */ /* 0x0045e200081004ff */
[----:B---3--:R-:W-:Y:S04]  /*4e30*/  LOP3.LUT P4, RZ, R18, 0x1, RZ, 0xc0, !PT ;  /* 0x0000000112ff7812 */ /* 0x008fe8000788c0ff */
[----:B------:R-:W-:Y:S09]  /*4e40*/  P2R R103, PR, RZ, 0x10 ;  /* 0x00000010ff677803 */ /* 0x000ff20000000000 */
[----:B------:R-:W-:Y:S02]  /*4e50*/  @P4 MOV R44, R16 ;  /* 0x00000010002c4202 */ /* 0x000fe40000000f00 */
[----:B------:R-:W-:Y:S01]  /*4e60*/  @P4 LOP3.LUT R43, R17, 0xffff, RZ, 0xc0, !PT ;  /* 0x0000ffff112b4812 */ /* 0x000fe200078ec0ff */
[----:B--2-4-:R-:W-:Y:S06]  /*4e70*/  @!P0 BRA `(.L_x_85) ;  /* 0x0000000000a48947 */ /* 0x014fec0003800000 */
[----:B------:R-:W-:Y:S01]  /*4e80*/  IMAD.HI.U32 R0, R90, R39, RZ ;  /* 0x000000275a007227 */ /* 0x000fe200078e00ff */
[----:B------:R-:W-:Y:S02]  /*4e90*/  ISETP.NE.AND P0, PT, R38, 0x1, PT ;  /* 0x000000012600780c */ /* 0x000fe40003f05270 */
[----:B------:R-:W-:Y:S01]  /*4ea0*/  ISETP.NE.AND P2, PT, R40, 0x1, PT ;  /* 0x000000012800780c */ /* 0x000fe20003f45270 */
[----:B------:R-:W-:Y:S01]  /*4eb0*/  IMAD.HI.U32 R4, R91, R84, RZ ;  /* 0x000000545b047227 */ /* 0x000fe200078e00ff */
[----:B------:R-:W-:Y:S02]  /*4ec0*/  SHF.R.U32.HI R0, RZ, R89, R0 ;  /* 0x00000059ff007219 */ /* 0x000fe40000011600 */
[----:B------:R-:W-:Y:S01]  /*4ed0*/  ISETP.NE.AND P3, PT, R42, 0x1, PT ;  /* 0x000000012a00780c */ /* 0x000fe20003f65270 */
[----:B------:R-:W-:Y:S01]  /*4ee0*/  IMAD.HI.U32 R6, R43, R39, RZ ;  /* 0x000000272b067227 */ /* 0x000fe200078e00ff */
[-C--:B------:R-:W-:Y:S02]  /*4ef0*/  SHF.R.U32.HI R4, RZ, R85.reuse, R4 ;  /* 0x00000055ff047219 */ /* 0x080fe40000011604 */
[----:B------:R-:W-:Y:S01]  /*4f00*/  SEL R0, R90, R0, !P0 ;  /* 0x000000005a007207 */ /* 0x000fe20004000000 */
[----:B------:R-:W-:Y:S01]  /*4f10*/  IMAD.HI.U32 R5, R44, R84, RZ ;  /* 0x000000542c057227 */ /* 0x000fe200078e00ff */
[----:B------:R-:W-:Y:S03]  /*4f20*/  SEL R4, R91, R4, !P3 ;  /* 0x000000045b047207 */ /* 0x000fe60005800000 */
[-C--:B------:R-:W-:Y:S01]  /*4f30*/  IMAD.HI.U32 R3, R0, R36.reuse, RZ ;  /* 0x0000002400037227 */ /* 0x080fe200078e00ff */
[----:B------:R-:W-:Y:S03]  /*4f40*/  SHF.R.U32.HI R5, RZ, R85, R5 ;  /* 0x00000055ff057219 */ /* 0x000fe60000011605 */
[----:B------:R-:W-:Y:S01]  /*4f50*/  IMAD.HI.U32 R2, R4, R36, RZ ;  /* 0x0000002404027227 */ /* 0x000fe200078e00ff */
[----:B------:R-:W-:Y:S02]  /*4f60*/  @P2 SHF.R.U32.HI R0, RZ, R37, R3 ;  /* 0x00000025ff002219 */ /* 0x000fe40000011603 */
[----:B------:R-:W-:Y:S02]  /*4f70*/  SHF.R.U32.HI R3, RZ, R89, R6 ;  /* 0x00000059ff037219 */ /* 0x000fe40000011606 */
[----:B------:R-:W-:Y:S01]  /*4f80*/  @P2 SHF.R.U32.HI R4, RZ, R37, R2 ;  /* 0x00000025ff042219 */ /* 0x000fe20000011602 */
[----:B------:R-:W-:Y:S01]  /*4f90*/  IMAD R0, R40, R0, RZ ;  /* 0x0000000028007224 */ /* 0x000fe200078e02ff */
[----:B------:R-:W-:Y:S02]  /*4fa0*/  SEL R3, R43, R3, !P0 ;  /* 0x000000032b037207 */ /* 0x000fe40004000000 */
[----:B------:R-:W-:Y:S01]  /*4fb0*/  SEL R2, R44, R5, !P3 ;  /* 0x000000052c027207 */ /* 0x000fe20005800000 */
[----:B------:R-:W-:Y:S01]  /*4fc0*/  IMAD R5, R40, R4, RZ ;  /* 0x0000000428057224 */ /* 0x000fe200078e02ff */
[C---:B------:R-:W-:Y:S01]  /*4fd0*/  ISETP.GE.AND P0, PT, R3.reuse, R0, PT ;  /* 0x000000000300720c */ /* 0x040fe20003f06270 */
[C---:B------:R-:W-:Y:S03]  /*4fe0*/  IMAD.HI.U32 R0, R3.reuse, R36, RZ ;  /* 0x0000002403007227 */ /* 0x040fe600078e00ff */
[C---:B------:R-:W-:Y:S02]  /*4ff0*/  ISETP.GE.OR P0, PT, R2.reuse, R5, P0 ;  /* 0x000000050200720c */ /* 0x040fe40000706670 */
[----:B------:R-:W-:Y:S04]  /*5000*/  SHF.R.U32.HI R0, RZ, R37, R0 ;  /* 0x00000025ff007219 */ /* 0x000fe80000011600 */
[C---:B------:R-:W-:Y:S05]  /*5010*/  SEL R6, R3.reuse, R0, !P2 ;  /* 0x0000000003067207 */ /* 0x040fea0005000000 */
        /* <DEDUP_REMOVED lines=14> */
[----:B------:R-:W-:Y:S07]  /*5100*/  IMAD R43, R3, R38, R43 ;  /* 0x00000026032b7224 */ /* 0x000fee00078e022b */
.L_x_85:
[----:B-1----:R-:W-:Y:S01]  /*5110*/  @!P1 ISETP.NE.AND P0, PT, R8, 0x1, PT ;  /* 0x000000010800980c */ /* 0x002fe20003f05270 */
[----:B------:R-:W-:Y:S01]  /*5120*/  @!P1 IMAD.HI.U32 R2, R43, R9, RZ ;  /* 0x000000092b029227 */ /* 0x000fe200078e00ff */
[----:B------:R-:W-:Y:S01]  /*5130*/  R2UR UR42, R15 ;  /* 0x000000000f2a72ca */ /* 0x000fe200000e0000 */
[----:B------:R-:W-:Y:S01]  /*5140*/  BSSY.RECONVERGENT B6, `(.L_x_86) ;  /* 0x0000031000067945 */ /* 0x000fe20003800200 */
[----:B------:R-:W-:Y:S01]  /*5150*/  R2UR UR41, R14 ;  /* 0x000000000e2972ca */ /* 0x000fe200000e0000 */
[C---:B------:R-:W-:Y:S01]  /*5160*/  @!P1 IMAD.HI.U32 R0, R44.reuse, R10, RZ ;  /* 0x0000000a2c009227 */ /* 0x040fe200078e00ff */
[----:B------:R-:W-:Y:S02]  /*5170*/  @!P1 SHF.R.U32.HI R2, RZ, R12, R2 ;  /* 0x0000000cff029219 */ /* 0x000fe40000011602 */
[----:B------:R-:W-:Y:S01]  /*5180*/  @!P1 ISETP.NE.AND P2, PT, R7, 0x1, PT ;  /* 0x000000010700980c */ /* 0x000fe20003f45270 */
[----:B------:R-:W-:Y:S01]  /*5190*/  VIADD R105, R105, 0x1 ;  /* 0x0000000169697836 */ /* 0x000fe20000000000 */
[----:B------:R-:W-:Y:S02]  /*51a0*/  @!P1 SEL R2, R43, R2, !P0 ;  /* 0x000000022b029207 */ /* 0x000fe40004000000 */
[----:B------:R-:W-:Y:S02]  /*51b0*/  @!P1 SHF.R.U32.HI R0, RZ, R11, R0 ;  /* 0x0000000bff009219 */ /* 0x000fe40000011600 */
[----:B------:R-:W-:Y:S01]  /*51c0*/  LOP3.LUT P0, RZ, R93, 0x1b0, RZ, 0xc0, !PT ;  /* 0x000001b05dff7812 */ /* 0x000fe2000780c0ff */
[----:B------:R-:W-:Y:S01]  /*51d0*/  USHF.L.U32 UR42, UR42, 0x7, URZ ;  /* 0x000000072a2a7899 */ /* 0x000fe200080006ff */
[----:B------:R-:W-:Y:S01]  /*51e0*/  @!P1 SEL R3, R44, R0, !P2 ;  /* 0x000000002c039207 */ /* 0x000fe20005000000 */
[----:B------:R-:W-:Y:S01]  /*51f0*/  USHF.L.U32 UR41, UR41, 0x7, URZ ;  /* 0x0000000729297899 */ /* 0x000fe200080006ff */
[----:B------:R-:W-:Y:S03]  /*5200*/  @P4 SHF.R.U32.HI R94, RZ, 0x10, R17 ;  /* 0x00000010ff5e4819 */ /* 0x000fe60000011611 */
[----:B------:R-:W-:Y:S02]  /*5210*/  @!P1 IMAD.IADD R0, R2, 0x1, -R3 ;  /* 0x0000000102009824 */ /* 0x000fe400078e0a03 */
[----:B------:R-:W-:Y:S02]  /*5220*/  @!P1 IMAD.IADD R2, R3, 0x1, -R2 ;  /* 0x0000000103029824 */ /* 0x000fe400078e0a02 */
[----:B------:R-:W-:Y:S02]  /*5230*/  @!P1 IMAD R44, R0, R7, R44 ;  /* 0x00000007002c9224 */ /* 0x000fe400078e022c */
[----:B------:R-:W-:Y:S01]  /*5240*/  @!P1 IMAD R43, R2, R8, R43 ;  /* 0x00000008022b9224 */ /* 0x000fe200078e022b */
[----:B------:R-:W-:Y:S06]  /*5250*/  @!P0 BRA `(.L_x_87) ;  /* 0x00000000007c8947 */ /* 0x000fec0003800000 */
[----:B------:R-:W1:Y:S01]  /*5260*/  LDCU.64 UR8, c[0x4][0x80] ;  /* 0x01001000ff0877ac */ /* 0x000e620008000a00 */
[----:B------:R-:W-:Y:S01]  /*5270*/  MOV R2, 0x0 ;  /* 0x0000000000027802 */ /* 0x000fe20000000f00 */
[----:B------:R-:W-:Y:S02]  /*5280*/  HFMA2 R12, -RZ, RZ, 0, 5.9604644775390625e-08 ;  /* 0x00000001ff0c7431 */ /* 0x000fe400000001ff */
[----:B------:R-:W-:Y:S01]  /*5290*/  IMAD.MOV.U32 R8, RZ, RZ, 0x70 ;  /* 0x00000070ff087424 */ /* 0x000fe200078e00ff */
[----:B------:R2:W3:Y:S01]  /*52a0*/  LDC.64 R14, c[0x4][R2] ;  /* 0x01000000020e7b82 */ /* 0x0004e20000000a00 */
[----:B------:R-:W4:Y:S01]  /*52b0*/  LDCU.64 UR6, c[0x4][0x88] ;  /* 0x01001100ff0677ac */ /* 0x000f220008000a00 */
[----:B------:R-:W-:Y:S01]  /*52c0*/  IMAD.MOV.U32 R13, RZ, RZ, RZ ;  /* 0x000000ffff0d7224 */ /* 0x000fe200078e00ff */
[----:B------:R-:W2:Y:S01]  /*52d0*/  LDCU.64 UR4, c[0x4][0x8] ;  /* 0x01000100ff0477ac */ /* 0x000ea20008000a00 */
[----:B-1----:R-:W-:Y:S01]  /*52e0*/  MOV R5, UR9 ;  /* 0x0000000900057c02 */ /* 0x002fe20008000f00 */
[----:B------:R-:W-:Y:S01]  /*52f0*/  IMAD.U32 R4, RZ, RZ, UR8 ;  /* 0x00000008ff047e24 */ /* 0x000fe2000f8e00ff */
[----:B----4-:R-:W-:Y:S01]  /*5300*/  MOV R7, UR7 ;  /* 0x0000000700077c02 */ /* 0x010fe20008000f00 */
[----:B------:R-:W-:Y:S01]  /*5310*/  IMAD.U32 R6, RZ, RZ, UR6 ;  /* 0x00000006ff067e24 */ /* 0x000fe2000f8e00ff */
[----:B--2---:R-:W-:Y:S01]  /*5320*/  MOV R11, UR5 ;  /* 0x00000005000b7c02 */ /* 0x004fe20008000f00 */
[----:B------:R-:W-:Y:S02]  /*5330*/  IMAD.U32 R10, RZ, RZ, UR4 ;  /* 0x00000004ff0a7e24 */ /* 0x000fe4000f8e00ff */
[----:B------:R-:W-:Y:S07]  /*5340*/  LEPC R20, `(.L_x_88) ;  /* 0x000000001014794e */ /* 0x000fee0000000000 */
[----:B---3-5:R-:W-:Y:S05]  /*5350*/  CALL.ABS.NOINC R14 ;  /* 0x000000000e007343 */ /* 0x028fea0003c00000 */
.L_x_88:
[----:B------:R-:W1:Y:S01]  /*5360*/  LDCU.64 UR8, c[0x4][0x80] ;  /* 0x01001000ff0877ac */ /* 0x000e620008000a00 */
[----:B------:R-:W2:Y:S01]  /*5370*/  LDC.64 R2, c[0x4][R2] ;  /* 0x0100000002027b82 */ /* 0x000ea20000000a00 */
[----:B------:R-:W-:Y:S02]  /*5380*/  HFMA2 R12, -RZ, RZ, 0, 5.9604644775390625e-08 ;  /* 0x00000001ff0c7431 */ /* 0x000fe400000001ff */
[----:B------:R-:W-:Y:S02]  /*5390*/  IMAD.MOV.U32 R8, RZ, RZ, 0x70 ;  /* 0x00000070ff087424 */ /* 0x000fe400078e00ff */
[----:B------:R-:W-:Y:S01]  /*53a0*/  IMAD.MOV.U32 R13, RZ, RZ, RZ ;  /* 0x000000ffff0d7224 */ /* 0x000fe200078e00ff */
[----:B------:R-:W3:Y:S01]  /*53b0*/  LDCU.64 UR6, c[0x4][0x88] ;  /* 0x01001100ff0677ac */ /* 0x000ee20008000a00 */
[----:B------:R-:W4:Y:S01]  /*53c0*/  LDCU.64 UR4, c[0x4][0x8] ;  /* 0x01000100ff0477ac */ /* 0x000f220008000a00 */
[----:B-1----:R-:W-:Y:S02]  /*53d0*/  MOV R4, UR8 ;  /* 0x0000000800047c02 */ /* 0x002fe40008000f00 */
[----:B------:R-:W-:Y:S02]  /*53e0*/  MOV R5, UR9 ;  /* 0x0000000900057c02 */ /* 0x000fe40008000f00 */
[----:B---3--:R-:W-:Y:S01]  /*53f0*/  MOV R7, UR7 ;  /* 0x0000000700077c02 */ /* 0x008fe20008000f00 */
[----:B------:R-:W-:Y:S01]  /*5400*/  IMAD.U32 R6, RZ, RZ, UR6 ;  /* 0x00000006ff067e24 */ /* 0x000fe2000f8e00ff */
[----:B----4-:R-:W-:Y:S01]  /*5410*/  MOV R11, UR5 ;  /* 0x00000005000b7c02 */ /* 0x010fe20008000f00 */
[----:B------:R-:W-:Y:S02]  /*5420*/  IMAD.U32 R10, RZ, RZ, UR4 ;  /* 0x00000004ff0a7e24 */ /* 0x000fe4000f8e00ff */
[----:B------:R-:W-:Y:S07]  /*5430*/  LEPC R20, `(.L_x_87) ;  /* 0x000000001014794e */ /* 0x000fee0000000000 */
[----:B--2---:R-:W-:Y:S05]  /*5440*/  CALL.ABS.NOINC R2 ;  /* 0x0000000002007343 */ /* 0x004fea0003c00000 */
.L_x_87:
[----:B------:R-:W-:Y:S05]  /*5450*/  BSYNC.RECONVERGENT B6 ;  /* 0x0000000000067941 */ /* 0x000fea0003800200 */
.L_x_86:
[----:B------:R-:W-:Y:S01]  /*5460*/  ISETP.NE.U32.AND P4, PT, R82, RZ, PT ;  /* 0x000000ff5200720c */ /* 0x000fe20003f85070 */
[----:B------:R-:W-:Y:S01]  /*5470*/  UISETP.NE.AND UP2, UPT, UR50, URZ, UPT ;  /* 0x000000ff3200728c */ /* 0x000fe2000bf45270 */
[----:B------:R-:W-:Y:S01]  /*5480*/  ISETP.NE.U32.AND P2, PT, RZ, UR38, PT ;  /* 0x00000026ff007c0c */ /* 0x000fe2000bf45070 */
[----:B------:R-:W-:Y:S01]  /*5490*/  UISETP.NE.U32.AND UP1, UPT, UR44, URZ, UPT ;  /* 0x000000ff2c00728c */ /* 0x000fe2000bf25070 */
[----:B------:R-:W-:Y:S01]  /*54a0*/  ISETP.NE.AND.EX P4, PT, R83, RZ, PT, P4 ;  /* 0x000000ff5300720c */ /* 0x000fe20003f85340 */
[----:B------:R-:W-:Y:S01]  /*54b0*/  UPLOP3.LUT UP0, UPT, UPT, UPT, UPT, 0x40, 0x4 ;  /* 0x000000000004789c */ /* 0x000fe20003f0e870 */
[----:B------:R-:W-:Y:S01]  /*54c0*/  ISETP.NE.AND.EX P2, PT, RZ, UR39, PT, P2 ;  /* 0x00000027ff007c0c */ /* 0x000fe2000bf45320 */
[----:B------:R-:W-:Y:S01]  /*54d0*/  UISETP.NE.AND.EX UP1, UPT, UR45, URZ, UPT, UP1 ;  /* 0x000000ff2d00728c */ /* 0x000fe2000bf25310 */
[----:B------:R-:W-:Y:S04]  /*54e0*/  PLOP3.LUT P1, PT, PT, PT, UP2, 0x80, 0x8 ;  /* 0x000000000008781c */ /* 0x000fe80003f2f028 */
[----:B------:R-:W-:Y:S06]  /*54f0*/  @UP2 UPLOP3.LUT UP0, UPT, UPT, UPT, UP1, 0x80, 0x8 ;  /* 0x000000000008289c */ /* 0x000fec0003f0f010 */
[----:B------:R-:W-:Y:S01]  /*5500*/  PLOP3.LUT P0, PT, PT, PT, UP0, 0x80, 0x8 ;  /* 0x000000000008781c */ /* 0x000fe20003f0f008 */
[----:B------:R-:W-:Y:S01]  /*5510*/  @!UPT UIADD3 URZ, UPT, UPT, URZ, URZ, URZ ;  /* 0x000000fffffff290 */ /* 0x000fe2000fffe0ff */
[----:B------:R-:W-:Y:S11]  /*5520*/  BRA.U !UP1, `(.L_x_89) ;  /* 0x0000000109387547 */ /* 0x000ff6000b800000 */
[----:B------:R-:W-:Y:S01]  /*5530*/  UISETP.NE.U32.AND UP0, UPT, UR38, URZ, UPT ;  /* 0x000000ff2600728c */ /* 0x000fe2000bf05070 */
[----:B------:R-:W-:Y:S02]  /*5540*/  HFMA2 R0, -RZ, RZ, 0, 5.9604644775390625e-08 ;  /* 0x00000001ff007431 */ /* 0x000fe400000001ff */
[----:B------:R-:W-:Y:S01]  /*5550*/  IMAD.MOV.U32 R88, RZ, RZ, 0x1 ;  /* 0x00000001ff587424 */ /* 0x000fe200078e00ff */
[----:B------:R-:W-:Y:S06]  /*5560*/  UISETP.NE.AND.EX UP0, UPT, UR39, URZ, UPT, UP0 ;  /* 0x000000ff2700728c */ /* 0x000fec000bf05300 */
[----:B------:R-:W-:Y:S05]  /*5570*/  PLOP3.LUT P3, PT, PT, PT, UP0, 0x80, 0x8 ;  /* 0x000000000008781c */ /* 0x000fea0003f6f008 */
[----:B------:R-:W1:Y:S01]  /*5580*/  @UP0 LDCU.64 UR6, c[0x0][0x888] ;  /* 0x00011100ff0607ac */ /* 0x000e620008000a00 */
[----:B------:R-:W-:Y:S07]  /*5590*/  @UP0 UIMAD UR4, UR36, UR44, URZ ;  /* 0x0000002c240402a4 */ /* 0x000fee000f8e02ff */
[----:B------:R-:W-:Y:S01]  /*55a0*/  @!P3 PRMT R88, R0, 0x7610, R88 ;  /* 0x000076100058b816 */ /* 0x000fe20000000058 */
[----:B-1----:R-:W-:Y:S03]  /*55b0*/  @UP0 UIMAD.WIDE UR6, UR4, 0x4, UR6 ;  /* 0x00000004040608a5 */ /* 0x002fe6000f8e0206 */
[----:B------:R-:W1:Y:S03]  /*55c0*/  @!UP0 LDCU UR4, c[0x0][0x880] ;  /* 0x00011000ff0487ac */ /* 0x000e660008000800 */
[----:B------:R-:W-:Y:S01]  /*55d0*/  IMAD.U32 R2, RZ, RZ, UR6 ;  /* 0x00000006ff027e24 */ /* 0x000fe2000f8e00ff */
[----:B------:R-:W-:Y:S05]  /*55e0*/  MOV R3, UR7 ;  /* 0x0000000700037c02 */ /* 0x000fea0008000f00 */
[----:B-----5:R2:W5:Y:S02]  /*55f0*/  @P3 LDG.E R49, desc[UR46][R2.64] ;  /* 0x0000002e02313981 */ /* 0x020564000c1e1900 */
[----:B-12---:R-:W-:Y:S02]  /*5600*/  @!P3 IMAD.U32 R49, RZ, RZ, UR4 ;  /* 0x00000004ff31be24 */ /* 0x006fe4000f8e00ff */
.L_x_89:
[----:B------:R-:W-:Y:S05]  /*5610*/  @!P4 BRA `(.L_x_90) ;  /* 0x000000000020c947 */ /* 0x000fea0003800000 */
[----:B------:R-:W-:Y:S04]  /*5620*/  ISETP.NE.U32.AND P3, PT, R80, RZ, PT ;  /* 0x000000ff5000720c */ /* 0x000fe80003f65070 */
[----:B------:R-:W-:Y:S11]  /*5630*/  ISETP.NE.AND.EX P3, PT, R81, RZ, PT, P3 ;  /* 0x000000ff5100720c */ /* 0x000ff60003f65330 */
[----:B------:R-:W-:Y:S02]  /*5640*/  @!UPT UIADD3 URZ, UPT, UPT, URZ, URZ, URZ ;  /* 0x000000fffffff290 */ /* 0x000fe4000fffe0ff */
[----:B------:R-:W1:Y:S01]  /*5650*/  @P3 LDC.64 R2, c[0x0][0x8a8] ;  /* 0x00022a00ff023b82 */ /* 0x000e620000000a00 */
[----:B------:R-:W-:Y:S04]  /*5660*/  @P3 IMAD R0, R82, UR36, RZ ;  /* 0x0000002452003c24 */ /* 0x000fe8000f8e02ff */
[----:B-1----:R-:W-:Y:S05]  /*5670*/  @P3 IMAD.WIDE R2, R0, 0x4, R2 ;  /* 0x0000000400023825 */ /* 0x002fea00078e0202 */
[----:B-----5:R1:W5:Y:S02]  /*5680*/  @P3 LDG.E R47, desc[UR46][R2.64] ;  /* 0x0000002e022f3981 */ /* 0x020364000c1e1900 */
[----:B-1----:R-:W2:Y:S02]  /*5690*/  @!P3 LDC R47, c[0x0][0x8a0] ;  /* 0x00022800ff2fbb82 */ /* 0x002ea40000000800 */
.L_x_90:
[----:B-----5:R-:W-:Y:S01]  /*56a0*/  FSETP.NEU.AND P3, PT, R49, RZ, PT ;  /* 0x000000ff3100720b */ /* 0x020fe20003f6d000 */
[----:B------:R-:W-:Y:S01]  /*56b0*/  BSSY B1, `(.L_x_91) ;  /* 0x0000039000017945 */ /* 0x000fe20003800000 */
[----:B------:R-:W-:Y:S01]  /*56c0*/  SEL R3, RZ, 0xffffffff, P2 ;  /* 0xffffffffff037807 */ /* 0x000fe20001000000 */
[----:B------:R-:W-:Y:S01]  /*56d0*/  IMAD.MOV.U32 R66, RZ, RZ, 0x1 ;  /* 0x00000001ff427424 */ /* 0x000fe200078e00ff */
[----:B------:R-:W-:Y:S01]  /*56e0*/  @P1 LOP3.LUT P2, RZ, R88, 0xff, RZ, 0xc0, !PT ;  /* 0x000000ff58ff1812 */ /* 0x000fe2000784c0ff */
[----:B------:R-:W-:Y:S01]  /*56f0*/  IMAD R48, R45, 0x80, R46 ;  /* 0x000000802d307824 */ /* 0x000fe200078e022e */
[----:B------:R-:W-:Y:S01]  /*5700*/  @P1 SEL R0, RZ, 0xffffffff, P3 ;  /* 0xffffffffff001807 */ /* 0x000fe20001800000 */
[----:B------:R-:W-:Y:S01]  /*5710*/  IMAD R106, R101, -0x10, R99 ;  /* 0xfffffff0656a7824 */ /* 0x000fe200078e0263 */
[----:B------:R-:W-:Y:S01]  /*5720*/  LOP3.LUT R97, R97, 0x1, RZ, 0x3c, !PT ;  /* 0x0000000161617812 */ /* 0x000fe200078e3cff */
[----:B------:R-:W-:Y:S01]  /*5730*/  IMAD.MOV.U32 R65, RZ, RZ, RZ ;  /* 0x000000ffff417224 */ /* 0x000fe200078e00ff */
[----:B------:R-:W-:Y:S02]  /*5740*/  @P0 SEL R0, R3, R0, !P2 ;  /* 0x0000000003000207 */ /* 0x000fe40005000000 */
[----:B------:R-:W-:Y:S02]  /*5750*/  CS2R R78, SRZ ;  /* 0x00000000004e7805 */ /* 0x000fe4000001ff00 */
[----:B------:R-:W-:Y:S02]  /*5760*/  LEA R64, R45, UR48, 0x3 ;  /* 0x000000302d407c11 */ /* 0x000fe4000f8e18ff */
[----:B------:R-:W-:Y:S02]  /*5770*/  CS2R R76, SRZ ;  /* 0x00000000004c7805 */ /* 0x000fe4000001ff00 */
[----:B------:R-:W-:Y:S02]  /*5780*/  @P1 LOP3.LUT R0, R0, 0x1, RZ, 0xc0, !PT ;  /* 0x0000000100001812 */ /* 0x000fe400078ec0ff */
[----:B------:R-:W-:Y:S02]  /*5790*/  CS2R R70, SRZ ;  /* 0x0000000000467805 */ /* 0x000fe4000001ff00 */
[----:B------:R-:W-:Y:S02]  /*57a0*/  PLOP3.LUT P2, PT, PT, PT, UP1, 0x80, 0x8 ;  /* 0x000000000008781c */ /* 0x000fe40003f4f018 */
[----:B------:R-:W-:Y:S02]  /*57b0*/  CS2R R68, SRZ ;  /* 0x0000000000447805 */ /* 0x000fe4000001ff00 */
[----:B------:R-:W-:Y:S02]  /*57c0*/  ISETP.NE.U32.OR P5, PT, R0, 0x1, !P1 ;  /* 0x000000010000780c */ /* 0x000fe40004fa5470 */
[----:B------:R-:W-:Y:S02]  /*57d0*/  CS2R R62, SRZ ;  /* 0x00000000003e7805 */ /* 0x000fe4000001ff00 */
[----:B------:R-:W-:Y:S02]  /*57e0*/  LOP3.LUT P4, R104, R88, 0xff, RZ, 0xc0, !PT ;  /* 0x000000ff58687812 */ /* 0x000fe4000788c0ff */
[----:B------:R-:W-:Y:S02]  /*57f0*/  CS2R R60, SRZ ;  /* 0x00000000003c7805 */ /* 0x000fe4000001ff00 */
[----:B------:R-:W-:Y:S02]  /*5800*/  SEL R2, RZ, 0xffffffff, P3 ;  /* 0xffffffffff027807 */ /* 0x000fe40001800000 */
[----:B------:R-:W-:Y:S02]  /*5810*/  CS2R R58, SRZ ;  /* 0x00000000003a7805 */ /* 0x000fe4000001ff00 */
[----:B------:R-:W-:Y:S02]  /*5820*/  P2R R107, PR, RZ, 0x20 ;  /* 0x00000020ff6b7803 */ /* 0x000fe40000000000 */
[----:B------:R-:W-:Y:S02]  /*5830*/  CS2R R56, SRZ ;  /* 0x0000000000387805 */ /* 0x000fe4000001ff00 */
[----:B------:R-:W-:Y:S02]  /*5840*/  @P2 SEL R2, R3, R2, !P4 ;  /* 0x0000000203022207 */ /* 0x000fe40006000000 */
[----:B------:R-:W-:Y:S02]  /*5850*/  @P5 SHF.L.U32 R0, R97, 0x1f, RZ ;  /* 0x0000001f61005819 */ /* 0x000fe400000006ff */
[----:B------:R-:W-:Y:S02]  /*5860*/  LOP3.LUT R2, R2, 0x1, RZ, 0xc0, !PT ;  /* 0x0000000102027812 */ /* 0x000fe400078ec0ff */
[----:B------:R1:W3:Y:S02]  /*5870*/  @P5 SYNCS.PHASECHK.TRANS64.TRYWAIT P1, [UR48+0x50], R0 ;  /* 0x00005000ff0055a7 */ /* 0x0002e40008021130 */
[----:B------:R-:W-:Y:S04]  /*5880*/  ISETP.NE.U32.AND P2, PT, R2, 0x1, PT ;  /* 0x000000010200780c */ /* 0x000fe80003f45070 */
[----:B------:R-:W-:Y:S02]  /*5890*/  P2R R67, PR, RZ, 0x4 ;  /* 0x00000004ff437803 */ /* 0x000fe40000000000 */
[----:B-1----:R-:W-:Y:S04]  /*58a0*/  SHF.L.U32 R0, R96, 0x1f, RZ ;  /* 0x0000001f60007819 */ /* 0x002fe800000006ff */
[----:B------:R1:W4:Y:S01]  /*58b0*/  SYNCS.PHASECHK.TRANS64.TRYWAIT P0, [R64+URZ+0xc0], R0 ;  /* 0x0000c000400075a7 */ /* 0x00032200080011ff */
[----:B---3--:R-:W-:Y:S01]  /*58c0*/  @P5 SEL R66, RZ, 0x1, !P1 ;  /* 0x00000001ff425807 */ /* 0x008fe20004800000 */
[----:B-1----:R-:W-:Y:S06]  /*58d0*/  @!P5 BRA `(.L_x_92) ;  /* 0x000000000058d947 */ /* 0x002fec0003800000 */
[----:B------:R-:W-:Y:S01]  /*58e0*/  IMAD.MOV.U32 R79, RZ, RZ, RZ ;  /* 0x000000ffff4f7224 */ /* 0x000fe200078e00ff */
[----:B------:R-:W-:Y:S01]  /*58f0*/  ISETP.NE.AND P1, PT, R66, RZ, PT ;  /* 0x000000ff4200720c */ /* 0x000fe20003f25270 */
[----:B------:R-:W-:Y:S01]  /*5900*/  BSSY B0, `(.L_x_93) ;  /* 0x000000c000007945 */ /* 0x000fe20003800000 */
[----:B------:R-:W-:Y:S02]  /*5910*/  CS2R R58, SRZ ;  /* 0x00000000003a7805 */ /* 0x000fe4000001ff00 */
[----:B------:R-:W-:Y:S02]  /*5920*/  CS2R R56, SRZ ;  /* 0x0000000000387805 */ /* 0x000fe4000001ff00 */
[----:B------:R-:W-:Y:S02]  /*5930*/  CS2R R62, SRZ ;  /* 0x00000000003e7805 */ /* 0x000fe4000001ff00 */
[----:B------:R-:W-:Y:S02]  /*5940*/  CS2R R60, SRZ ;  /* 0x00000000003c7805 */ /* 0x000fe4000001ff00 */
[----:B------:R-:W-:Y:S02]  /*5950*/  CS2R R70, SRZ ;  /* 0x0000000000467805 */ /* 0x000fe4000001ff00 */
[----:B------:R-:W-:Y:S02]  /*5960*/  CS2R R68, SRZ ;  /* 0x0000000000447805 */ /* 0x000fe4000001ff00 */
[----:B------:R-:W-:Y:S01]  /*5970*/  CS2R R76, SRZ ;  /* 0x00000000004c7805 */ /* 0x000fe2000001ff00 */
[----:B------:R-:W-:Y:S06]  /*5980*/  @P1 BRA `(.L_x_94) ;  /* 0x00000000000c1947 */ /* 0x000fec0003800000 */
[----:B------:R-:W-:Y:S04]  /*5990*/  SHF.L.U32 R3, R97, 0x1f, RZ ;  /* 0x0000001f61037819 */ /* 0x000fe800000006ff */
[----:B------:R-:W1:Y:S02]  /*59a0*/  SYNCS.PHASECHK.TRANS64.TRYWAIT P1, [UR48+0x50], R3 ;  /* 0x00005003ff0075a7 */ /* 0x000e640008021130 */
[----:B-1----:R-:W-:Y:S05]  /*59b0*/  @!P1 BRA `(.L_x_95) ;  /* 0x0000003c007c9947 */ /* 0x002fea0003800000 */
.L_x_94:
[----:B------:R-:W-:Y:S05]  /*59c0*/  BSYNC B0 ;  /* 0x0000000000007941 */ /* 0x000fea0003800000 */
.L_x_93:
[----:B------:R-:W-:Y:S01]  /*59d0*/  ISETP.NE.AND P1, PT, R67, RZ, PT ;  /* 0x000000ff4300720c */ /* 0x000fe20003f25270 */
[----:B------:R-:W-:Y:S11]  /*59e0*/  HFMA2 R65, -RZ, RZ, 0, 5.9604644775390625e-08 ;  /* 0x00000001ff417431 */ /* 0x000ff600000001ff */
[----:B------:R-:W-:Y:S01]  /*59f0*/  @!UPT UIADD3 URZ, UPT, UPT, URZ, URZ, URZ ;  /* 0x000000fffffff290 */ /* 0x000fe2000fffe0ff */
[----:B------:R3:W1:Y:S04]  /*5a00*/  @P1 LDS.128 R56, [R100] ;  /* 0x0000000064381984 */ /* 0x0006680000000c00 */
[----:B------:R3:W1:Y:S04]  /*5a10*/  @P1 LDS.128 R60, [R99+0x10] ;  /* 0x00001000633c1984 */ /* 0x0006680000000c00 */
[----:B------:R3:W1:Y:S04]  /*5a20*/  @P1 LDS.128 R68, [R98+0x20] ;  /* 0x0000200062441984 */ /* 0x0006680000000c00 */
[----:B------:R3:W1:Y:S02]  /*5a30*/  @P1 LDS.128 R76, [R106+0x30] ;  /* 0x000030006a4c1984 */ /* 0x0006640000000c00 */
.L_x_92:
[----:B------:R-:W-:Y:S05]  /*5a40*/  BSYNC B1 ;  /* 0x0000000000017941 */ /* 0x000fea0003800000 */
.L_x_91:
[----:B-1----:R-:W-:Y:S04]  /*5a50*/  SHF.R.U32.HI R2, RZ, 0x15, R48 ;  /* 0x00000015ff027819 */ /* 0x002fe80000011630 */
[----:B------:R-:W-:Y:S01]  /*5a60*/  LOP3.LUT P1, RZ, R2, 0x3, R92, 0x48, !PT ;  /* 0x0000000302ff7812 */ /* 0x000fe2000782485c */
[----:B------:R-:W-:Y:S01]  /*5a70*/  @!UPT UIADD3 URZ, UPT, UPT, URZ, URZ, URZ ;  /* 0x000000fffffff290 */ /* 0x000fe2000fffe0ff */
[----:B----4-:R-:W-:Y:S11]  /*5a80*/  @P0 BRA `(.L_x_96) ;  /* 0x0000000000080947 */ /* 0x010ff60003800000 */
[----:B------:R-:W1:Y:S02]  /*5a90*/  SYNCS.PHASECHK.TRANS64.TRYWAIT P0, [R64+URZ+0xc0], R0 ;  /* 0x0000c000400075a7 */ /* 0x000e6400080011ff */
[----:B-1----:R-:W-:Y:S05]  /*5aa0*/  @!P0 BRA `(.L_x_97) ;  /* 0x0000003c00588947 */ /* 0x002fea0003800000 */
.L_x_96:
[----:B------:R-:W-:Y:S05]  /*5ab0*/  @!P1 BRA `(.L_x_98) ;  /* 0x0000000000409947 */ /* 0x000fea0003800000 */
[----:B------:R-:W4:Y:S01]  /*5ac0*/  LDCU.64 UR8, c[0x4][0x70] ;  /* 0x01000e00ff0877ac */ /* 0x000f220008000a00 */
[----:B------:R-:W-:Y:S01]  /*5ad0*/  MOV R3, 0x0 ;  /* 0x0000000000037802 */ /* 0x000fe20000000f00 */
[----:B------:R-:W-:Y:S02]  /*5ae0*/  HFMA2 R12, -RZ, RZ, 0, 5.9604644775390625e-08 ;  /* 0x00000001ff0c7431 */ /* 0x000fe400000001ff */
[----:B------:R-:W-:Y:S02]  /*5af0*/  IMAD.MOV.U32 R8, RZ, RZ, 0x192 ;  /* 0x00000192ff087424 */ /* 0x000fe400078e00ff */
[----:B------:R-:W-:Y:S01]  /*5b00*/  IMAD.MOV.U32 R13, RZ, RZ, RZ ;  /* 0x000000ffff0d7224 */ /* 0x000fe200078e00ff */
[----:B------:R-:W5:Y:S01]  /*5b10*/  LDCU.64 UR6, c[0x4][0x78] ;  /* 0x01000f00ff0677ac */ /* 0x000f620008000a00 */
[----:B------:R-:W1:Y:S01]  /*5b20*/  LDC.64 R2, c[0x4][R3] ;  /* 0x0100000003027b82 */ /* 0x000e620000000a00 */
[----:B------:R-:W2:Y:S01]  /*5b30*/  LDCU.64 UR4, c[0x4][0x10] ;  /* 0x01000200ff0477ac */ /* 0x000ea20008000a00 */
[----:B----4-:R-:W-:Y:S01]  /*5b40*/  MOV R5, UR9 ;  /* 0x0000000900057c02 */ /* 0x010fe20008000f00 */
[----:B------:R-:W-:Y:S01]  /*5b50*/  IMAD.U32 R4, RZ, RZ, UR8 ;  /* 0x00000008ff047e24 */ /* 0x000fe2000f8e00ff */
[----:B-----5:R-:W-:Y:S01]  /*5b60*/  MOV R7, UR7 ;  /* 0x0000000700077c02 */ /* 0x020fe20008000f00 */
[----:B------:R-:W-:Y:S01]  /*5b70*/  IMAD.U32 R6, RZ, RZ, UR6 ;  /* 0x00000006ff067e24 */ /* 0x000fe2000f8e00ff */
[----:B--2---:R-:W-:Y:S01]  /*5b80*/  MOV R11, UR5 ;  /* 0x00000005000b7c02 */ /* 0x004fe20008000f00 */
[----:B------:R-:W-:Y:S02]  /*5b90*/  IMAD.U32 R10, RZ, RZ, UR4 ;  /* 0x00000004ff0a7e24 */ /* 0x000fe4000f8e00ff */
[----:B------:R-:W-:Y:S07]  /*5ba0*/  LEPC R20, `(.L_x_98) ;  /* 0x000000001014794e */ /* 0x000fee0000000000 */
[----:B-1-3--:R-:W-:Y:S05]  /*5bb0*/  CALL.ABS.NOINC R2 ;  /* 0x0000000002007343 */ /* 0x00afea0003c00000 */
.L_x_98:
[----:B------:R-:W-:Y:S05]  /*5bc0*/  WARPSYNC.ALL ;  /* 0x0000000000007948 */ /* 0x000fea0003800000 */
[----:B------:R-:W-:Y:S01]  /*5bd0*/  R2UR UR4, R48 ;  /* 0x00000000300472ca */ /* 0x000fe200000e0000 */
[--C-:B------:R-:W-:Y:S01]  /*5be0*/  HADD2.F32 R50, -RZ, R56.reuse.H0_H0 ;  /* 0x20000038ff327230 */ /* 0x100fe20000004100 */
[----:B------:R-:W-:Y:S01]  /*5bf0*/  ISETP.NE.AND P0, PT, R102, RZ, PT ;  /* 0x000000ff6600720c */ /* 0x000fe20003f05270 */
[----:B------:R-:W-:Y:S01]  /*5c00*/  HADD2.F32 R51, -RZ, R56.H1_H1 ;  /* 0x30000038ff337230 */ /* 0x000fe20000004100 */
[----:B------:R-:W-:Y:S01]  /*5c10*/  BSSY.RECONVERGENT B0, `(.L_x_99) ;  /* 0x0000086000007945 */ /* 0x000fe20003800200 */
[--C-:B------:R-:W-:Y:S08]  /*5c20*/  HADD2.F32 R52, -RZ, R57.reuse.H0_H0 ;  /* 0x20000039ff347230 */ /* 0x100ff00000004100 */
[----:B------:R-:W1:Y:S02]  /*5c30*/  LDTM.x32 R4, tmem[UR4] ;  /* 0x00000004000479ee */ /* 0x000e6400082c0000 */
[C---:B-12---:R-:W-:Y:S01]  /*5c40*/  FMUL R0, R47.reuse, R4 ;  /* 0x000000042f007220 */ /* 0x046fe20000400000 */
[C---:B------:R-:W-:Y:S01]  /*5c50*/  FMUL R2, R47.reuse, R5 ;  /* 0x000000052f027220 */ /* 0x040fe20000400000 */
[C---:B------:R-:W-:Y:S01]  /*5c60*/  FMUL R4, R47.reuse, R8 ;  /* 0x000000082f047220 */ /* 0x040fe20000400000 */
[----:B------:R-:W-:Y:S01]  /*5c70*/  FMUL R3, R47, R6 ;  /* 0x000000062f037220 */ /* 0x000fe20000400000 */
[C---:B------:R-:W-:Y:S01]  /*5c80*/  FFMA R0, R49.reuse, R50, R0 ;  /* 0x0000003231007223 */ /* 0x040fe20000000000 */
[----:B------:R-:W-:Y:S01]  /*5c90*/  FFMA R2, R49, R51, R2 ;  /* 0x0000003331027223 */ /* 0x000fe20000000002 */
[C---:B------:R-:W-:Y:S01]  /*5ca0*/  FMUL R5, R47.reuse, R9 ;  /* 0x000000092f057220 */ /* 0x040fe20000400000 */
        /* <DEDUP_REMOVED lines=16> */
[----:B------:R-:W-:Y:S02]  /*5db0*/  HADD2.F32 R32, -RZ, R57.H1_H1 ;  /* 0x30000039ff207230 */ /* 0x000fe40000004100 */
[C---:B------:R-:W-:Y:S01]  /*5dc0*/  FMUL R26, R47.reuse, R30 ;  /* 0x0000001e2f1a7220 */ /* 0x040fe20000400000 */
[----:B------:R-:W-:Y:S01]  /*5dd0*/  FMUL R29, R47, R33 ;  /* 0x000000212f1d7220 */ /* 0x000fe20000400000 */
[--C-:B------:R-:W-:Y:S02]  /*5de0*/  HADD2.F32 R33, -RZ, R58.reuse.H0_H0 ;  /* 0x2000003aff217230 */ /* 0x100fe40000004100 */
[----:B------:R-:W-:Y:S01]  /*5df0*/  FFMA R3, R49, R52, R3 ;  /* 0x0000003431037223 */ /* 0x000fe20000000003 */
[C---:B------:R-:W-:Y:S01]  /*5e00*/  FMUL R7, R47.reuse, R7 ;  /* 0x000000072f077220 */ /* 0x040fe20000400000 */
[----:B------:R-:W-:Y:S01]  /*5e10*/  FMUL R30, R47, R34 ;  /* 0x000000222f1e7220 */ /* 0x000fe20000400000 */
[----:B------:R-:W-:Y:S01]  /*5e20*/  HADD2.F32 R34, -RZ, R58.H1_H1 ;  /* 0x3000003aff227230 */ /* 0x000fe20000004100 */
[----:B------:R-:W-:Y:S01]  /*5e30*/  F2FP.F16.F32.PACK_AB R52, R2, R0 ;  /* 0x000000000234723e */ /* 0x000fe200000000ff */
[--C-:B------:R-:W-:Y:S02]  /*5e40*/  HADD2.F32 R0, -RZ, R59.reuse.H0_H0 ;  /* 0x2000003bff007230 */ /* 0x100fe40000004100 */
[C---:B------:R-:W-:Y:S01]  /*5e50*/  FFMA R7, R49.reuse, R32, R7 ;  /* 0x0000002031077223 */ /* 0x040fe20000000007 */
[----:B------:R-:W-:Y:S02]  /*5e60*/  HADD2.F32 R2, -RZ, R59.H1_H1 ;  /* 0x3000003bff027230 */ /* 0x000fe40000004100 */
[C---:B------:R-:W-:Y:S01]  /*5e70*/  FFMA R4, R49.reuse, R33, R4 ;  /* 0x0000002131047223 */ /* 0x040fe20000000004 */
[C---:B------:R-:W-:Y:S01]  /*5e80*/  FFMA R5, R49.reuse, R34, R5 ;  /* 0x0000002231057223 */ /* 0x040fe20000000005 */
[----:B------:R-:W-:Y:S01]  /*5e90*/  FFMA R6, R49, R0, R6 ;  /* 0x0000000031067223 */ /* 0x000fe20000000006 */
[--C-:B------:R-:W-:Y:S02]  /*5ea0*/  HADD2.F32 R0, -RZ, R60.reuse.H0_H0 ;  /* 0x2000003cff007230 */ /* 0x100fe40000004100 */
[----:B------:R-:W-:Y:S01]  /*5eb0*/  FMUL R11, R47, R11 ;  /* 0x0000000b2f0b7220 */ /* 0x000fe20000400000 */
[----:B------:R-:W-:Y:S01]  /*5ec0*/  F2FP.F16.F32.PACK_AB R53, R7, R3 ;  /* 0x000000030735723e */ /* 0x000fe200000000ff */
[--C-:B------:R-:W-:Y:S02]  /*5ed0*/  HADD2.F32 R3, -RZ, R61.reuse.H0_H0 ;  /* 0x2000003dff037230 */ /* 0x100fe40000004100 */
[----:B------:R-:W-:Y:S01]  /*5ee0*/  FMUL R15, R47, R15 ;  /* 0x0000000f2f0f7220 */ /* 0x000fe20000400000 */
[C---:B------:R-:W-:Y:S01]  /*5ef0*/  FFMA R11, R49.reuse, R2, R11 ;  /* 0x00000002310b7223 */ /* 0x040fe2000000000b */
[----:B------:R-:W-:Y:S02]  /*5f00*/  HADD2.F32 R2, -RZ, R60.H1_H1 ;  /* 0x3000003cff027230 */ /* 0x000fe40000004100 */
[----:B------:R-:W-:Y:S01]  /*5f10*/  FFMA R8, R49, R0, R8 ;  /* 0x0000000031087223 */ /* 0x000fe20000000008 */
[----:B------:R-:W-:Y:S02]  /*5f20*/  HADD2.F32 R0, -RZ, R61.H1_H1 ;  /* 0x3000003dff007230 */ /* 0x000fe40000004100 */
[C---:B------:R-:W-:Y:S01]  /*5f30*/  FMUL R19, R47.reuse, R19 ;  /* 0x000000132f137220 */ /* 0x040fe20000400000 */
[----:B------:R-:W-:Y:S01]  /*5f40*/  FMUL R23, R47, R23 ;  /* 0x000000172f177220 */ /* 0x000fe20000400000 */
[C---:B------:R-:W-:Y:S01]  /*5f50*/  FFMA R9, R49.reuse, R2, R9 ;  /* 0x0000000231097223 */ /* 0x040fe20000000009 */
[C---:B------:R-:W-:Y:S01]  /*5f60*/  FFMA R10, R49.reuse, R3, R10 ;  /* 0x00000003310a7223 */ /* 0x040fe2000000000a */
[----:B------:R-:W-:Y:S01]  /*5f70*/  FFMA R15, R49, R0, R15 ;  /* 0x00000000310f7223 */ /* 0x000fe2000000000f */
[--C-:B------:R-:W-:Y:S02]  /*5f80*/  HADD2.F32 R2, -RZ, R62.reuse.H0_H0 ;  /* 0x2000003eff027230 */ /* 0x100fe40000004100 */
[----:B------:R-:W-:Y:S01]  /*5f90*/  FMUL R27, R47, R27 ;  /* 0x0000001b2f1b7220 */ /* 0x000fe20000400000 */
[----:B------:R-:W-:Y:S01]  /*5fa0*/  HADD2.F32 R0, -RZ, R62.H1_H1 ;  /* 0x3000003eff007230 */ /* 0x000fe20000004100 */
[----:B------:R-:W-:Y:S01]  /*5fb0*/  F2FP.F16.F32.PACK_AB R54, R5, R4 ;  /* 0x000000040536723e */ /* 0x000fe200000000ff */
[--C-:B------:R-:W-:Y:S02]  /*5fc0*/  HADD2.F32 R3, -RZ, R63.reuse.H0_H0 ;  /* 0x2000003fff037230 */ /* 0x100fe40000004100 */
[C---:B------:R-:W-:Y:S01]  /*5fd0*/  FFMA R12, R49.reuse, R2, R12 ;  /* 0x00000002310c7223 */ /* 0x040fe2000000000c */
[--C-:B------:R-:W-:Y:S02]  /*5fe0*/  HADD2.F32 R2, -RZ, R68.reuse.H0_H0 ;  /* 0x20000044ff027230 */ /* 0x100fe40000004100 */
[C---:B------:R-:W-:Y:S01]  /*5ff0*/  FFMA R13, R49.reuse, R0, R13 ;  /* 0x00000000310d7223 */ /* 0x040fe2000000000d */
[----:B------:R-:W-:Y:S02]  /*6000*/  HADD2.F32 R0, -RZ, R63.H1_H1 ;  /* 0x3000003fff007230 */ /* 0x000fe40000004100 */
[----:B------:R-:W-:Y:S01]  /*6010*/  FFMA R14, R49, R3, R14 ;  /* 0x00000003310e7223 */ /* 0x000fe2000000000e */
[----:B------:R-:W-:Y:S01]  /*6020*/  HADD2.F32 R3, -RZ, R68.H1_H1 ;  /* 0x30000044ff037230 */ /* 0x000fe20000004100 */
[----:B------:R-:W-:Y:S01]  /*6030*/  F2FP.F16.F32.PACK_AB R55, R11, R6 ;  /* 0x000000060b37723e */ /* 0x000fe200000000ff */
[----:B------:R-:W-:Y:S01]  /*6040*/  FMUL R31, R47, R31 ;  /* 0x0000001f2f1f7220 */ /* 0x000fe20000400000 */
[C---:B------:R-:W-:Y:S01]  /*6050*/  FFMA R19, R49.reuse, R0, R19 ;  /* 0x0000000031137223 */ /* 0x040fe20000000013 */
[--C-:B------:R-:W-:Y:S02]  /*6060*/  HADD2.F32 R0, -RZ, R69.reuse.H0_H0 ;  /* 0x20000045ff007230 */ /* 0x100fe40000004100 */
[C---:B------:R-:W-:Y:S01]  /*6070*/  FFMA R16, R49.reuse, R2, R16 ;  /* 0x0000000231107223 */ /* 0x040fe20000000010 */
[----:B------:R1:W-:Y:S01]  /*6080*/  STS.128 [R100], R52 ;  /* 0x0000003464007388 */ /* 0x0003e20000000c00 */
[C---:B------:R-:W-:Y:S01]  /*6090*/  FFMA R17, R49.reuse, R3, R17 ;  /* 0x0000000331117223 */ /* 0x040fe20000000011 */
[----:B------:R-:W-:Y:S02]  /*60a0*/  HADD2.F32 R2, -RZ, R69.H1_H1 ;  /* 0x30000045ff027230 */ /* 0x000fe40000004100 */
[----:B------:R-:W-:Y:S01]  /*60b0*/  FFMA R18, R49, R0, R18 ;  /* 0x0000000031127223 */ /* 0x000fe20000000012 */
[--C-:B------:R-:W-:Y:S01]  /*60c0*/  HADD2.F32 R0, -RZ, R70.reuse.H0_H0 ;  /* 0x20000046ff007230 */ /* 0x100fe20000004100 */
[----:B------:R-:W-:Y:S01]  /*60d0*/  F2FP.F16.F32.PACK_AB R8, R9, R8 ;  /* 0x000000080908723e */ /* 0x000fe200000000ff */
[--C-:B------:R-:W-:Y:S02]  /*60e0*/  HADD2.F32 R3, -RZ, R71.reuse.H0_H0 ;  /* 0x20000047ff037230 */ /* 0x100fe40000004100 */
[C---:B------:R-:W-:Y:S01]  /*60f0*/  FFMA R23, R49.reuse, R2, R23 ;  /* 0x0000000231177223 */ /* 0x040fe20000000017 */
[----:B------:R-:W-:Y:S02]  /*6100*/  HADD2.F32 R2, -RZ, R70.H1_H1 ;  /* 0x30000046ff027230 */ /* 0x000fe40000004100 */
[----:B------:R-:W-:Y:S01]  /*6110*/  FFMA R20, R49, R0, R20 ;  /* 0x0000000031147223 */ /* 0x000fe20000000014 */
[----:B------:R-:W-:Y:S01]  /*6120*/  HADD2.F32 R0, -RZ, R71.H1_H1 ;  /* 0x30000047ff007230 */ /* 0x000fe20000004100 */
[----:B------:R-:W-:Y:S01]  /*6130*/  F2FP.F16.F32.PACK_AB R9, R15, R10 ;  /* 0x0000000a0f09723e */ /* 0x000fe200000000ff */
[----:B------:R-:W-:Y:S02]  /*6140*/  HADD2.F32 R4, -RZ, R79.H0_H0 ;  /* 0x2000004fff047230 */ /* 0x000fe40000004100 */
[C---:B------:R-:W-:Y:S01]  /*6150*/  FFMA R21, R49.reuse, R2, R21 ;  /* 0x0000000231157223 */ /* 0x040fe20000000015 */
[C---:B------:R-:W-:Y:S01]  /*6160*/  FFMA R22, R49.reuse, R3, R22 ;  /* 0x0000000331167223 */ /* 0x040fe20000000016 */
[----:B------:R-:W-:Y:S01]  /*6170*/  FFMA R27, R49, R0, R27 ;  /* 0x00000000311b7223 */ /* 0x000fe2000000001b */
[--C-:B------:R-:W-:Y:S01]  /*6180*/  HADD2.F32 R2, -RZ, R76.reuse.H0_H0 ;  /* 0x2000004cff027230 */ /* 0x100fe20000004100 */
[----:B------:R-:W-:Y:S01]  /*6190*/  F2FP.F16.F32.PACK_AB R10, R13, R12 ;  /* 0x0000000c0d0a723e */ /* 0x000fe200000000ff */
[----:B------:R-:W-:Y:S01]  /*61a0*/  HADD2.F32 R0, -RZ, R76.H1_H1 ;  /* 0x3000004cff007230 */ /* 0x000fe20000004100 */
[----:B------:R-:W-:Y:S01]  /*61b0*/  F2FP.F16.F32.PACK_AB R11, R19, R14 ;  /* 0x0000000e130b723e */ /* 0x000fe200000000ff */
[--C-:B------:R-:W-:Y:S02]  /*61c0*/  HADD2.F32 R3, -RZ, R77.reuse.H0_H0 ;  /* 0x2000004dff037230 */ /* 0x100fe40000004100 */
[C---:B------:R-:W-:Y:S01]  /*61d0*/  FFMA R24, R49.reuse, R2, R24 ;  /* 0x0000000231187223 */ /* 0x040fe20000000018 */
[--C-:B------:R-:W-:Y:S02]  /*61e0*/  HADD2.F32 R2, -RZ, R78.reuse.H0_H0 ;  /* 0x2000004eff027230 */ /* 0x100fe40000004100 */
[C---:B------:R-:W-:Y:S01]  /*61f0*/  FFMA R25, R49.reuse, R0, R25 ;  /* 0x0000000031197223 */ /* 0x040fe20000000019 */
[----:B------:R1:W-:Y:S01]  /*6200*/  STS.128 [R99+0x10], R8 ;  /* 0x0000100863007388 */ /* 0x0003e20000000c00 */
[----:B------:R-:W-:Y:S02]  /*6210*/  HADD2.F32 R0, -RZ, R77.H1_H1 ;  /* 0x3000004dff007230 */ /* 0x000fe40000004100 */
[----:B------:R-:W-:Y:S01]  /*6220*/  FFMA R26, R49, R3, R26 ;  /* 0x00000003311a7223 */ /* 0x000fe2000000001a */
[----:B------:R-:W-:Y:S01]  /*6230*/  HADD2.F32 R3, -RZ, R78.H1_H1 ;  /* 0x3000004eff037230 */ /* 0x000fe20000004100 */
[----:B------:R-:W-:Y:S01]  /*6240*/  F2FP.F16.F32.PACK_AB R16, R17, R16 ;  /* 0x000000101110723e */ /* 0x000fe200000000ff */
[----:B------:R-:W-:Y:S01]  /*6250*/  HADD2.F32 R5, -RZ, R79.H1_H1 ;  /* 0x3000004fff057230 */ /* 0x000fe20000004100 */
[----:B------:R-:W-:Y:S01]  /*6260*/  F2FP.F16.F32.PACK_AB R17, R23, R18 ;  /* 0x000000121711723e */ /* 0x000fe200000000ff */
[----:B------:R-:W-:Y:S01]  /*6270*/  FFMA R31, R49, R0, R31 ;  /* 0x00000000311f7223 */ /* 0x000fe2000000001f */
[----:B------:R-:W-:Y:S01]  /*6280*/  FMUL R35, R47, R35 ;  /* 0x000000232f237220 */ /* 0x000fe20000400000 */
[----:B------:R-:W-:Y:S01]  /*6290*/  F2FP.F16.F32.PACK_AB R18, R21, R20 ;  /* 0x000000141512723e */ /* 0x000fe200000000ff */
[----:B------:R-:W-:Y:S01]  /*62a0*/  FFMA R28, R49, R2, R28 ;  /* 0x00000002311c7223 */ /* 0x000fe2000000001c */
[----:B------:R-:W-:Y:S01]  /*62b0*/  F2FP.F16.F32.PACK_AB R19, R27, R22 ;  /* 0x000000161b13723e */ /* 0x000fe200000000ff */
[C---:B------:R-:W-:Y:S01]  /*62c0*/  FFMA R29, R49.reuse, R3, R29 ;  /* 0x00000003311d7223 */ /* 0x040fe2000000001d */
[C---:B------:R-:W-:Y:S01]  /*62d0*/  FFMA R30, R49.reuse, R4, R30 ;  /* 0x00000004311e7223 */ /* 0x040fe2000000001e */
[----:B------:R-:W-:Y:S01]  /*62e0*/  FFMA R35, R49, R5, R35 ;  /* 0x0000000531237223 */ /* 0x000fe20000000023 */
[----:B------:R-:W-:Y:S01]  /*62f0*/  F2FP.F16.F32.PACK_AB R24, R25, R24 ;  /* 0x000000181918723e */ /* 0x000fe200000000ff */
[----:B------:R1:W-:Y:S01]  /*6300*/  STS.128 [R98+0x20], R16 ;  /* 0x0000201062007388 */ /* 0x0003e20000000c00 */
[----:B------:R-:W-:Y:S02]  /*6310*/  F2FP.F16.F32.PACK_AB R25, R31, R26 ;  /* 0x0000001a1f19723e */ /* 0x000fe400000000ff */
[----:B------:R-:W-:Y:S02]  /*6320*/  F2FP.F16.F32.PACK_AB R26, R29, R28 ;  /* 0x0000001c1d1a723e */ /* 0x000fe400000000ff */
[----:B------:R-:W-:Y:S05]  /*6330*/  F2FP.F16.F32.PACK_AB R27, R35, R30 ;  /* 0x0000001e231b723e */ /* 0x000fea00000000ff */
[----:B------:R1:W-:Y:S01]  /*6340*/  STS.128 [R106+0x30], R24 ;  /* 0x000030186a007388 */ /* 0x0003e20000000c00 */
[----:B------:R-:W-:Y:S01]  /*6350*/  @!PT LDS RZ, [RZ] ;  /* 0x00000000fffff984 */ /* 0x000fe20000000800 */
[----:B------:R-:W-:Y:S01]  /*6360*/  @!PT LDS RZ, [RZ] ;  /* 0x00000000fffff984 */ /* 0x000fe20000000800 */
[----:B------:R-:W-:Y:S01]  /*6370*/  @!PT LDS RZ, [RZ] ;  /* 0x00000000fffff984 */ /* 0x000fe20000000800 */
[----:B------:R-:W-:Y:S01]  /*6380*/  @!PT LDS RZ, [RZ] ;  /* 0x00000000fffff984 */ /* 0x000fe20000000800 */
[----:B------:R2:W-:Y:S07]  /*6390*/  MEMBAR.ALL.CTA ;  /* 0x0000000000007992 */ /* 0x0005ee0000008000 */
[----:B--2---:R-:W2:Y:S02]  /*63a0*/  FENCE.VIEW.ASYNC.S ;  /* 0x00000000000073c6 */ /* 0x004ea40000000000 */
[----:B--2---:R-:W-:Y:S06]  /*63b0*/  BAR.SYNC.DEFER_BLOCKING 0x1, 0x80 ;  /* 0x0042000000007b1d */ /* 0x004fec0000010000 */
[----:B------:R-:W-:Y:S05]  /*63c0*/  @P0 BRA `(.L_x_100) ;  /* 0x0000000000280947 */ /* 0x000fea0003800000 */
[----:B------:R-:W-:Y:S02]  /*63d0*/  UIADD3 UR4, UPT, UPT, UR48, 0x200, URZ ;  /* 0x0000020030047890 */ /* 0x000fe4000fffe0ff */
[----:B------:R-:W-:Y:S01]  /*63e0*/  UIADD3 UR6, UP0, UPT, UR52, 0x680, URZ ;  /* 0x0000068034067890 */ /* 0x000fe2000ff1e0ff */
[----:B------:R-:W-:Y:S03]  /*63f0*/  UMOV UR43, UR36 ;  /* 0x00000024002b7c82 */ /* 0x000fe60008000000 */
[----:B------:R-:W-:Y:S01]  /*6400*/  MOV R93, UR4 ;  /* 0x00000004005d7c02 */ /* 0x000fe20008000f00 */
[----:B------:R-:W-:Y:S03]  /*6410*/  UIADD3.X UR7, UPT, UPT, URZ, UR53, URZ, UP0, !UPT ;  /* 0x00000035ff077290 */ /* 0x000fe600087fe4ff */
[----:B------:R-:W-:Y:S11]  /*6420*/  R2UR UR40, R93 ;  /* 0x000000005d2872ca */ /* 0x000ff600000e0000 */
[----:B------:R-:W-:Y:S02]  /*6430*/  @!UPT UIADD3 URZ, UPT, UPT, URZ, URZ, URZ ;  /* 0x000000fffffff290 */ /* 0x000fe4000fffe0ff */
[----:B------:R2:W-:Y:S01]  /*6440*/  UTMASTG.3D [UR40], [UR6] ;  /* 0x00000028060073b5 */ /* 0x0005e20008010000 */
[----:B------:R0:W-:Y:S01]  /*6450*/  UTMACMDFLUSH ;  /* 0x00000000000079b7 */ /* 0x0001e20000000000 */
[----:B--2---:R-:W-:Y:S04]  /*6460*/  DEPBAR.LE SB0, 0x1 ;  /* 0x000080400000791a */ /* 0x004fe80000000000 */
.L_x_100:
[----:B------:R-:W-:Y:S05]  /*6470*/  BSYNC.RECONVERGENT B0 ;  /* 0x0000000000007941 */ /* 0x000fea0003800200 */
.L_x_99:
[----:B------:R-:W-:Y:S01]  /*6480*/  BAR.SYNC.DEFER_BLOCKING 0x1, 0x80 ;  /* 0x0042000000007b1d */ /* 0x000fe20000010000 */
[----:B------:R-:W-:Y:S01]  /*6490*/  ISETP.NE.AND P1, PT, R107, RZ, PT ;  /* 0x000000ff6b00720c */ /* 0x000fe20003f25270 */
[----:B------:R-:W-:Y:S01]  /*64a0*/  UISETP.NE.AND UP0, UPT, UR49, URZ, UPT ;  /* 0x000000ff3100728c */ /* 0x000fe2000bf05270 */
[----:B------:R-:W-:Y:S11]  /*64b0*/  LEA R2, R65, UR48, 0x3 ;  /* 0x0000003041027c11 */ /* 0x000ff6000f8e18ff */
[----:B------:R-:W-:Y:S01]  /*64c0*/  @P1 SHF.L.U32 R3, R97, 0x1f, RZ ;  /* 0x0000001f61031819 */ /* 0x000fe200000006ff */
[----:B------:R-:W-:Y:S06]  /*64d0*/  BRA.U !UP0, `(.L_x_101) ;  /* 0x0000000108247547 */ /* 0x000fec000b800000 */
[----:B------:R-:W-:Y:S01]  /*64e0*/  IMAD.U32 R4, RZ, RZ, UR51 ;  /* 0x00000033ff047e24 */ /* 0x000fe2000f8e00ff */
[----:B------:R-:W-:Y:S01]  /*64f0*/  MOV R0, UR37 ;  /* 0x0000002500007c02 */ /* 0x000fe20008000f00 */
[----:B------:R-:W-:Y:S03]  /*6500*/  UIADD3 UR51, UPT, UPT, UR51, 0x1, URZ ;  /* 0x0000000133337890 */ /* 0x000fe6000fffe0ff */
[----:B------:R-:W-:Y:S01]  /*6510*/  @P1 LEA R4, R4, UR48, 0x3 ;  /* 0x0000003004041c11 */ /* 0x000fe2000f8e18ff */
[----:B------:R-:W-:Y:S04]  /*6520*/  UISETP.NE.AND UP0, UPT, UR51, 0x4, UPT ;  /* 0x000000043300788c */ /* 0x000fe8000bf05270 */
[----:B------:R-:W-:Y:S01]  /*6530*/  @P1 VIADD R4, R4, 0x70 ;  /* 0x0000007004041836 */ /* 0x000fe20000000000 */
[----:B------:R-:W-:Y:S04]  /*6540*/  USEL UR51, UR51, URZ, UP0 ;  /* 0x000000ff33337287 */ /* 0x000fe80008000000 */
[----:B------:R-:W-:Y:S04]  /*6550*/  @P1 PRMT R0, R0, 0x654, R4 ;  /* 0x0000065400001816 */ /* 0x000fe80000000004 */
[----:B------:R2:W-:Y:S04]  /*6560*/  @P1 SYNCS.ARRIVE.TRANS64.RED.A1T0 RZ, [R0+URZ], RZ ;  /* 0x000000ff00ff19a7 */ /* 0x0005e800081004ff */
.L_x_101:
[----:B------:R-:W4:Y:S01]  /*6570*/  @P1 SYNCS.PHASECHK.TRANS64.TRYWAIT P0, [R2+URZ+0x50], R3 ;  /* 0x00005003020015a7 */ /* 0x000f2200080011ff */
[----:B------:R-:W-:Y:S01]  /*6580*/  BSSY B1, `(.L_x_102) ;  /* 0x0000016000017945 */ /* 0x000fe20003800000 */
[----:B----4-:R-:W-:Y:S03]  /*6590*/  @P1 SEL R66, RZ, 0x1, !P0 ;  /* 0x00000001ff421807 */ /* 0x010fe60004000000 */
[----:B------:R-:W-:Y:S05]  /*65a0*/  @!P1 BRA `(.L_x_103) ;  /* 0x00000000004c9947 */ /* 0x000fea0003800000 */
[----:B------:R-:W-:Y:S01]  /*65b0*/  ISETP.NE.AND P0, PT, R66, RZ, PT ;  /* 0x000000ff4200720c */ /* 0x000fe20003f05270 */
[----:B------:R-:W-:Y:S01]  /*65c0*/  BSSY B0, `(.L_x_104) ;  /* 0x000000b000007945 */ /* 0x000fe20003800000 */
[----:B------:R-:W-:Y:S11]  /*65d0*/  ISETP.NE.AND P1, PT, R67, RZ, PT ;  /* 0x000000ff4300720c */ /* 0x000ff60003f25270 */
[----:B------:R-:W-:Y:S02]  /*65e0*/  @!UPT UIADD3 URZ, UPT, UPT, URZ, URZ, URZ ;  /* 0x000000fffffff290 */ /* 0x000fe4000fffe0ff */
[C---:B------:R-:W-:Y:S01]  /*65f0*/  @P1 IMAD R6, R65.reuse, 0x2000, R100 ;  /* 0x0000200041061824 */ /* 0x040fe200078e0264 */
[C---:B------:R-:W-:Y:S01]  /*6600*/  @P1 LEA R4, R65.reuse, R98, 0xd ;  /* 0x0000006241041211 */ /* 0x040fe200078e68ff */
[C---:B------:R-:W-:Y:S02]  /*6610*/  @P1 IMAD R5, R65.reuse, 0x2000, R99 ;  /* 0x0000200041051824 */ /* 0x040fe400078e0263 */
[----:B------:R-:W-:Y:S01]  /*6620*/  @P1 IMAD R3, R65, 0x2000, R106 ;  /* 0x0000200041031824 */ /* 0x000fe200078e026a */
[----:B------:R-:W-:Y:S06]  /*6630*/  @P0 BRA `(.L_x_105) ;  /* 0x00000000000c0947 */ /* 0x000fec0003800000 */
[----:B--2---:R-:W-:Y:S04]  /*6640*/  SHF.L.U32 R0, R97, 0x1f, RZ ;  /* 0x0000001f61007819 */ /* 0x004fe800000006ff */
[----:B------:R-:W2:Y:S02]  /*6650*/  SYNCS.PHASECHK.TRANS64.TRYWAIT P0, [R2+URZ+0x50], R0 ;  /* 0x00005000020075a7 */ /* 0x000ea400080011ff */
[----:B--2---:R-:W-:Y:S05]  /*6660*/  @!P0 BRA `(.L_x_106) ;  /* 0x00000030007c8947 */ /* 0x004fea0003800000 */
.L_x_105:
[----:B------:R-:W-:Y:S05]  /*6670*/  BSYNC B0 ;  /* 0x0000000000007941 */ /* 0x000fea0003800000 */
.L_x_104:
[----:B------:R-:W-:Y:S02]  /*6680*/  ISETP.NE.AND P0, PT, R67, RZ, PT ;  /* 0x000000ff4300720c */ /* 0x000fe40003f05270 */
[----:B------:R-:W-:Y:S11]  /*6690*/  IADD3 R65, PT, PT, R65, 0x1, RZ ;  /* 0x0000000141417810 */ /* 0x000ff60007ffe0ff */
[----:B------:R4:W1:Y:S04]  /*66a0*/  @P0 LDS.128 R56, [R6] ;  /* 0x0000000006380984 */ /* 0x0008680000000c00 */
[----:B------:R4:W1:Y:S04]  /*66b0*/  @P0 LDS.128 R60, [R5+0x10] ;  /* 0x00001000053c0984 */ /* 0x0008680000000c00 */
[----:B------:R4:W1:Y:S04]  /*66c0*/  @P0 LDS.128 R68, [R4+0x20] ;  /* 0x0000200004440984 */ /* 0x0008680000000c00 */
[----:B------:R4:W1:Y:S02]  /*66d0*/  @P0 LDS.128 R76, [R3+0x30] ;  /* 0x00003000034c0984 */ /* 0x0008640000000c00 */
.L_x_103:
[----:B------:R-:W-:Y:S05]  /*66e0*/  BSYNC B1 ;  /* 0x0000000000017941 */ /* 0x000fea0003800000 */
.L_x_102:
[----:B--2---:R-:W-:Y:S05]  /*66f0*/  VIADD R0, R48, 0x20 ;  /* 0x0000002030007836 */ /* 0x004fea0000000000 */
[----:B------:R-:W-:Y:S04]  /*6700*/  SHF.R.U32.HI R0, RZ, 0x15, R0 ;  /* 0x00000015ff007819 */ /* 0x000fe80000011600 */
[----:B------:R-:W-:Y:S11]  /*6710*/  LOP3.LUT P0, RZ, R0, 0x3, R92, 0x48, !PT ;  /* 0x0000000300ff7812 */ /* 0x000ff6000780485c */
[----:B------:R-:W-:Y:S02]  /*6720*/  @!UPT UIADD3 URZ, UPT, UPT, URZ, URZ, URZ ;  /* 0x000000fffffff290 */ /* 0x000fe4000fffe0ff */
[----:B------:R-:W-:Y:S05]  /*6730*/  @!P0 BRA `(.L_x_107) ;  /* 0x0000000000408947 */ /* 0x000fea0003800000 */
[----:B------:R-:W2:Y:S01]  /*6740*/  LDCU.64 UR8, c[0x4][0x70] ;  /* 0x01000e00ff0877ac */ /* 0x000ea20008000a00 */
[----:B----4-:R-:W-:Y:S01]  /*6750*/  MOV R3, 0x0 ;  /* 0x0000000000037802 */ /* 0x010fe20000000f00 */
[----:B------:R-:W-:Y:S02]  /*6760*/  HFMA2 R12, -RZ, RZ, 0, 5.9604644775390625e-08 ;  /* 0x00000001ff0c7431 */ /* 0x000fe400000001ff */
[----:B-1----:R-:W-:Y:S02]  /*6770*/  IMAD.MOV.U32 R8, RZ, RZ, 0x192 ;  /* 0x00000192ff087424 */ /* 0x002fe400078e00ff */
[----:B------:R-:W-:Y:S01]  /*6780*/  IMAD.MOV.U32 R13, RZ, RZ, RZ ;  /* 0x000000ffff0d7224 */ /* 0x000fe200078e00ff */
[----:B------:R-:W1:Y:S01]  /*6790*/  LDCU.64 UR6, c[0x4][0x78] ;  /* 0x01000f00ff0677ac */ /* 0x000e620008000a00 */
[----:B------:R-:W4:Y:S01]  /*67a0*/  LDC.64 R2, c[0x4][R3] ;  /* 0x0100000003027b82 */ /* 0x000f220000000a00 */
[----:B------:R-:W5:Y:S01]  /*67b0*/  LDCU.64 UR4, c[0x4][0x10] ;  /* 0x01000200ff0477ac */ /* 0x000f620008000a00 */
[----:B--2---:R-:W-:Y:S01]  /*67c0*/  MOV R5, UR9 ;  /* 0x0000000900057c02 */ /* 0x004fe20008000f00 */
[----:B------:R-:W-:Y:S01]  /*67d0*/  IMAD.U32 R4, RZ, RZ, UR8 ;  /* 0x00000008ff047e24 */ /* 0x000fe2000f8e00ff */
[----:B-1----:R-:W-:Y:S01]  /*67e0*/  MOV R7, UR7 ;  /* 0x0000000700077c02 */ /* 0x002fe20008000f00 */
[----:B------:R-:W-:Y:S01]  /*67f0*/  IMAD.U32 R6, RZ, RZ, UR6 ;  /* 0x00000006ff067e24 */ /* 0x000fe2000f8e00ff */
[----:B-----5:R-:W-:Y:S01]  /*6800*/  MOV R11, UR5 ;  /* 0x00000005000b7c02 */ /* 0x020fe20008000f00 */
[----:B------:R-:W-:Y:S02]  /*6810*/  IMAD.U32 R10, RZ, RZ, UR4 ;  /* 0x00000004ff0a7e24 */ /* 0x000fe4000f8e00ff */
[----:B------:R-:W-:Y:S07]  /*6820*/  LEPC R20, `(.L_x_107) ;  /* 0x000000001014794e */ /* 0x000fee0000000000 */
[----:B---34-:R-:W-:Y:S05]  /*6830*/  CALL.ABS.NOINC R2 ;  /* 0x0000000002007343 */ /* 0x018fea0003c00000 */
.L_x_107:
[----:B------:R-:W-:Y:S05]  /*6840*/  WARPSYNC.ALL ;  /* 0x0000000000007948 */ /* 0x000fea0003800000 */
[----:B------:R-:W-:Y:S01]  /*6850*/  R2UR UR4, R48 ;  /* 0x00000000300472ca */ /* 0x000fe200000e0000 */
[--C-:B-1--4-:R-:W-:Y:S01]  /*6860*/  HADD2.F32 R3, -RZ, R56.reuse.H0_H0 ;  /* 0x20000038ff037230 */ /* 0x112fe20000004100 */
[----:B------:R-:W-:Y:S01]  /*6870*/  ISETP.NE.AND P6, PT, R107, RZ, PT ;  /* 0x000000ff6b00720c */ /* 0x000fe20003fc5270 */
[--C-:B------:R-:W-:Y:S01]  /*6880*/  HADD2.F32 R51, -RZ, R57.reuse.H1_H1 ;  /* 0x30000039ff337230 */ /* 0x100fe20000004100 */
[----:B------:R-:W-:Y:S01]  /*6890*/  MOV R50, UR51 ;  /* 0x0000003300327c02 */ /* 0x000fe20008000f00 */
[----:B------:R-:W-:Y:S01]  /*68a0*/  BSSY.RECONVERGENT B0, `(.L_x_108) ;  /* 0x000008c000007945 */ /* 0x000fe20003800200 */
[----:B------:R-:W-:Y:S02]  /*68b0*/  MOV R72, UR37 ;  /* 0x0000002500487c02 */ /* 0x000fe40008000f00 */
[----:B------:R-:W-:Y:S05]  /*68c0*/  ISETP.NE.AND P0, PT, R102, RZ, PT ;  /* 0x000000ff6600720c */ /* 0x000fea0003f05270 */
[----:B------:R-:W1:Y:S02]  /*68d0*/  LDTM.x32 R4, tmem[UR4+0x20] ;  /* 0x00002004000479ee */ /* 0x000e6400082c0000 */
[----:B------:R-:W-:Y:S04]  /*68e0*/  @P6 LEA R50, R50, UR48, 0x3 ;  /* 0x0000003032326c11 */ /* 0x000fe8000f8e18ff */
[----:B------:R-:W-:Y:S04]  /*68f0*/  @P6 IADD3 R50, PT, PT, R50, 0x70, RZ ;  /* 0x0000007032326810 */ /* 0x000fe80007ffe0ff */
[----:B------:R-:W-:Y:S01]  /*6900*/  @P6 PRMT R72, R72, 0x654, R50 ;  /* 0x0000065448486816 */ /* 0x000fe20000000032 */
[----:B------:R-:W-:Y:S02]  /*6910*/  HADD2.F32 R50, -RZ, R57.H0_H0 ;  /* 0x20000039ff327230 */ /* 0x000fe40000004100 */
[C---:B-1----:R-:W-:Y:S01]  /*6920*/  FMUL R0, R47.reuse, R4 ;  /* 0x000000042f007220 */ /* 0x042fe20000400000 */
[----:B------:R-:W-:Y:S02]  /*6930*/  HADD2.F32 R4, -RZ, R56.H1_H1 ;  /* 0x30000038ff047230 */ /* 0x000fe40000004100 */
[C---:B------:R-:W-:Y:S01]  /*6940*/  FMUL R2, R47.reuse, R5 ;  /* 0x000000052f027220 */ /* 0x040fe20000400000 */
[----:B------:R-:W-:Y:S01]  /*6950*/  FMUL R7, R47, R7 ;  /* 0x000000072f077220 */ /* 0x000fe20000400000 */
[----:B------:R-:W-:Y:S01]  /*6960*/  FFMA R0, R49, R3, R0 ;  /* 0x0000000331007223 */ /* 0x000fe20000000000 */
[----:B------:R-:W-:Y:S01]  /*6970*/  FMUL R3, R47, R6 ;  /* 0x000000062f037220 */ /* 0x000fe20000400000 */
[----:B------:R-:W-:Y:S01]  /*6980*/  FFMA R2, R49, R4, R2 ;  /* 0x0000000431027223 */ /* 0x000fe20000000002 */
[C---:B------:R-:W-:Y:S01]  /*6990*/  FMUL R4, R47.reuse, R8 ;  /* 0x000000082f047220 */ /* 0x040fe20000400000 */
[----:B------:R-:W-:Y:S01]  /*69a0*/  FMUL R8, R47, R12 ;  /* 0x0000000c2f087220 */ /* 0x000fe20000400000 */
[----:B------:R-:W-:Y:S01]  /*69b0*/  FFMA R3, R49, R50, R3 ;  /* 0x0000003231037223 */ /* 0x000fe20000000003 */
[C---:B------:R-:W-:Y:S01]  /*69c0*/  FMUL R12, R47.reuse, R16 ;  /* 0x000000102f0c7220 */ /* 0x040fe20000400000 */
[C---:B------:R-:W-:Y:S01]  /*69d0*/  FMUL R16, R47.reuse, R20 ;  /* 0x000000142f107220 */ /* 0x040fe20000400000 */
[C---:B------:R-:W-:Y:S01]  /*69e0*/  FMUL R20, R47.reuse, R24 ;  /* 0x000000182f147220 */ /* 0x040fe20000400000 */
[C---:B------:R-:W-:Y:S01]  /*69f0*/  FMUL R24, R47.reuse, R28 ;  /* 0x0000001c2f187220 */ /* 0x040fe20000400000 */
[C---:B------:R-:W-:Y:S01]  /*6a00*/  FMUL R28, R47.reuse, R32 ;  /* 0x000000202f1c7220 */ /* 0x040fe20000400000 */
[--C-:B------:R-:W-:Y:S01]  /*6a10*/  HADD2.F32 R32, -RZ, R58.reuse.H0_H0 ;  /* 0x2000003aff207230 */ /* 0x100fe20000004100 */
[----:B------:R-:W-:Y:S01]  /*6a20*/  F2FP.F16.F32.PACK_AB R52, R2, R0 ;  /* 0x000000000234723e */ /* 0x000fe200000000ff */
[----:B------:R-:W-:Y:S02]  /*6a30*/  HADD2.F32 R0, -RZ, R58.H1_H1 ;  /* 0x3000003aff007230 */ /* 0x000fe40000004100 */
[----:B------:R-:W-:Y:S01]  /*6a40*/  FMUL R5, R47, R9 ;  /* 0x000000092f057220 */ /* 0x000fe20000400000 */
[--C-:B------:R-:W-:Y:S02]  /*6a50*/  HADD2.F32 R2, -RZ, R59.reuse.H0_H0 ;  /* 0x2000003bff027230 */ /* 0x100fe40000004100 */
[C---:B------:R-:W-:Y:S01]  /*6a60*/  FFMA R7, R49.reuse, R51, R7 ;  /* 0x0000003331077223 */ /* 0x040fe20000000007 */
[C---:B------:R-:W-:Y:S01]  /*6a70*/  FFMA R4, R49.reuse, R32, R4 ;  /* 0x0000002031047223 */ /* 0x040fe20000000004 */
[----:B------:R-:W-:Y:S02]  /*6a80*/  HADD2.F32 R32, -RZ, R59.H1_H1 ;  /* 0x3000003bff207230 */ /* 0x000fe40000004100 */
[----:B------:R-:W-:Y:S01]  /*6a90*/  FFMA R5, R49, R0, R5 ;  /* 0x0000000031057223 */ /* 0x000fe20000000005 */
[--C-:B------:R-:W-:Y:S01]  /*6aa0*/  HADD2.F32 R0, -RZ, R60.reuse.H0_H0 ;  /* 0x2000003cff007230 */ /* 0x100fe20000004100 */
[----:B------:R-:W-:Y:S01]  /*6ab0*/  F2FP.F16.F32.PACK_AB R53, R7, R3 ;  /* 0x000000030735723e */ /* 0x000fe200000000ff */
[----:B------:R-:W-:Y:S01]  /*6ac0*/  FMUL R6, R47, R10 ;  /* 0x0000000a2f067220 */ /* 0x000fe20000400000 */
[--C-:B------:R-:W-:Y:S01]  /*6ad0*/  HADD2.F32 R3, -RZ, R61.reuse.H0_H0 ;  /* 0x2000003dff037230 */ /* 0x100fe20000004100 */
[----:B------:R-:W-:Y:S01]  /*6ae0*/  F2FP.F16.F32.PACK_AB R54, R5, R4 ;  /* 0x000000040536723e */ /* 0x000fe200000000ff */
[----:B------:R-:W-:Y:S01]  /*6af0*/  FMUL R11, R47, R11 ;  /* 0x0000000b2f0b7220 */ /* 0x000fe20000400000 */
[----:B------:R-:W-:Y:S01]  /*6b00*/  FFMA R6, R49, R2, R6 ;  /* 0x0000000231067223 */ /* 0x000fe20000000006 */
[----:B------:R-:W-:Y:S02]  /*6b10*/  HADD2.F32 R2, -RZ, R60.H1_H1 ;  /* 0x3000003cff027230 */ /* 0x000fe40000004100 */
[----:B------:R-:W-:Y:S01]  /*6b20*/  FMUL R9, R47, R13 ;  /* 0x0000000d2f097220 */ /* 0x000fe20000400000 */
[C---:B------:R-:W-:Y:S01]  /*6b30*/  FFMA R11, R49.reuse, R32, R11 ;  /* 0x00000020310b7223 */ /* 0x040fe2000000000b */
[----:B------:R-:W-:Y:S01]  /*6b40*/  FFMA R8, R49, R0, R8 ;  /* 0x0000000031087223 */ /* 0x000fe20000000008 */
[C---:B------:R-:W-:Y:S01]  /*6b50*/  FMUL R10, R47.reuse, R14 ;  /* 0x0000000e2f0a7220 */ /* 0x040fe20000400000 */
[----:B------:R-:W-:Y:S02]  /*6b60*/  HADD2.F32 R0, -RZ, R61.H1_H1 ;  /* 0x3000003dff007230 */ /* 0x000fe40000004100 */
[----:B------:R-:W-:Y:S01]  /*6b70*/  FMUL R15, R47, R15 ;  /* 0x0000000f2f0f7220 */ /* 0x000fe20000400000 */
[C---:B------:R-:W-:Y:S01]  /*6b80*/  FFMA R9, R49.reuse, R2, R9 ;  /* 0x0000000231097223 */ /* 0x040fe20000000009 */
[C---:B------:R-:W-:Y:S01]  /*6b90*/  FFMA R10, R49.reuse, R3, R10 ;  /* 0x00000003310a7223 */ /* 0x040fe2000000000a */
[--C-:B------:R-:W-:Y:S02]  /*6ba0*/  HADD2.F32 R2, -RZ, R62.reuse.H0_H0 ;  /* 0x2000003eff027230 */ /* 0x100fe40000004100 */
[----:B------:R-:W-:Y:S01]  /*6bb0*/  FFMA R15, R49, R0, R15 ;  /* 0x00000000310f7223 */ /* 0x000fe2000000000f */
[----:B------:R-:W-:Y:S02]  /*6bc0*/  HADD2.F32 R3, -RZ, R62.H1_H1 ;  /* 0x3000003eff037230 */ /* 0x000fe40000004100 */
[C---:B------:R-:W-:Y:S01]  /*6bd0*/  FMUL R13, R47.reuse, R17 ;  /* 0x000000112f0d7220 */ /* 0x040fe20000400000 */
[--C-:B------:R-:W-:Y:S02]  /*6be0*/  HADD2.F32 R0, -RZ, R63.reuse.H0_H0 ;  /* 0x2000003fff007230 */ /* 0x100fe40000004100 */
[----:B------:R-:W-:Y:S01]  /*6bf0*/  FMUL R14, R47, R18 ;  /* 0x000000122f0e7220 */ /* 0x000fe20000400000 */
[C---:B------:R-:W-:Y:S01]  /*6c00*/  FFMA R12, R49.reuse, R2, R12 ;  /* 0x00000002310c7223 */ /* 0x040fe2000000000c */
[C---:B------:R-:W-:Y:S01]  /*6c10*/  FFMA R13, R49.reuse, R3, R13 ;  /* 0x00000003310d7223 */ /* 0x040fe2000000000d */
[----:B------:R-:W-:Y:S02]  /*6c20*/  HADD2.F32 R2, -RZ, R63.H1_H1 ;  /* 0x3000003fff027230 */ /* 0x000fe40000004100 */
[----:B------:R-:W-:Y:S01]  /*6c30*/  FFMA R14, R49, R0, R14 ;  /* 0x00000000310e7223 */ /* 0x000fe2000000000e */
[C---:B------:R-:W-:Y:S01]  /*6c40*/  FMUL R19, R47.reuse, R19 ;  /* 0x000000132f137220 */ /* 0x040fe20000400000 */
[--C-:B------:R-:W-:Y:S02]  /*6c50*/  HADD2.F32 R0, -RZ, R68.reuse.H0_H0 ;  /* 0x20000044ff007230 */ /* 0x100fe40000004100 */
[----:B------:R-:W-:Y:S01]  /*6c60*/  FMUL R17, R47, R21 ;  /* 0x000000152f117220 */ /* 0x000fe20000400000 */
[--C-:B------:R-:W-:Y:S02]  /*6c70*/  HADD2.F32 R3, -RZ, R69.reuse.H0_H0 ;  /* 0x20000045ff037230 */ /* 0x100fe40000004100 */
[C---:B------:R-:W-:Y:S01]  /*6c80*/  FFMA R19, R49.reuse, R2, R19 ;  /* 0x0000000231137223 */ /* 0x040fe20000000013 */
[----:B------:R-:W-:Y:S02]  /*6c90*/  HADD2.F32 R2, -RZ, R68.H1_H1 ;  /* 0x30000044ff027230 */ /* 0x000fe40000004100 */
        /* <DEDUP_REMOVED lines=9> */
[----:B------:R-:W-:Y:S01]  /*6d30*/  FMUL R21, R47, R25 ;  /* 0x000000192f157220 */ /* 0x000fe20000400000 */
[----:B------:R-:W-:Y:S01]  /*6d40*/  F2FP.F16.F32.PACK_AB R55, R11, R6 ;  /* 0x000000060b37723e */ /* 0x000fe200000000ff */
[--C-:B------:R-:W-:Y:S02]  /*6d50*/  HADD2.F32 R3, -RZ, R71.reuse.H0_H0 ;  /* 0x20000047ff037230 */ /* 0x100fe40000004100 */
[----:B------:R-:W-:Y:S01]  /*6d60*/  FMUL R22, R47, R26 ;  /* 0x0000001a2f167220 */ /* 0x000fe20000400000 */
[C---:B------:R-:W-:Y:S01]  /*6d70*/  FFMA R20, R49.reuse, R2, R20 ;  /* 0x0000000231147223 */ /* 0x040fe20000000014 */
[C---:B------:R-:W-:Y:S01]  /*6d80*/  FFMA R21, R49.reuse, R0, R21 ;  /* 0x0000000031157223 */ /* 0x040fe20000000015 */
[----:B------:R1:W-:Y:S01]  /*6d90*/  STS.128 [R100+0x2000], R52 ;  /* 0x0020003464007388 */ /* 0x0003e20000000c00 */
[----:B------:R-:W-:Y:S02]  /*6da0*/  HADD2.F32 R0, -RZ, R71.H1_H1 ;  /* 0x30000047ff007230 */ /* 0x000fe40000004100 */
[----:B------:R-:W-:Y:S01]  /*6db0*/  FFMA R22, R49, R3, R22 ;  /* 0x0000000331167223 */ /* 0x000fe20000000016 */
[----:B------:R-:W-:Y:S01]  /*6dc0*/  FMUL R27, R47, R27 ;  /* 0x0000001b2f1b7220 */ /* 0x000fe20000400000 */
[--C-:B------:R-:W-:Y:S01]  /*6dd0*/  HADD2.F32 R2, -RZ, R76.reuse.H0_H0 ;  /* 0x2000004cff027230 */ /* 0x100fe20000004100 */
[----:B------:R-:W-:Y:S01]  /*6de0*/  F2FP.F16.F32.PACK_AB R8, R9, R8 ;  /* 0x000000080908723e */ /* 0x000fe200000000ff */
[----:B------:R-:W-:Y:S01]  /*6df0*/  HADD2.F32 R3, -RZ, R76.H1_H1 ;  /* 0x3000004cff037230 */ /* 0x000fe20000004100 */
[----:B------:R-:W-:Y:S01]  /*6e00*/  F2FP.F16.F32.PACK_AB R9, R15, R10 ;  /* 0x0000000a0f09723e */ /* 0x000fe200000000ff */
[----:B------:R-:W-:Y:S01]  /*6e10*/  FMUL R25, R47, R29 ;  /* 0x0000001d2f197220 */ /* 0x000fe20000400000 */
[--C-:B------:R-:W-:Y:S01]  /*6e20*/  HADD2.F32 R4, -RZ, R77.reuse.H0_H0 ;  /* 0x2000004dff047230 */ /* 0x100fe20000004100 */
[----:B------:R-:W-:Y:S01]  /*6e30*/  F2FP.F16.F32.PACK_AB R10, R13, R12 ;  /* 0x0000000c0d0a723e */ /* 0x000fe200000000ff */
[----:B------:R-:W-:Y:S01]  /*6e40*/  FMUL R26, R47, R30 ;  /* 0x0000001e2f1a7220 */ /* 0x000fe20000400000 */
[----:B------:R-:W-:Y:S01]  /*6e50*/  F2FP.F16.F32.PACK_AB R11, R19, R14 ;  /* 0x0000000e130b723e */ /* 0x000fe200000000ff */
[C---:B------:R-:W-:Y:S01]  /*6e60*/  FFMA R27, R49.reuse, R0, R27 ;  /* 0x00000000311b7223 */ /* 0x040fe2000000001b */
[C---:B------:R-:W-:Y:S01]  /*6e70*/  FFMA R24, R49.reuse, R2, R24 ;  /* 0x0000000231187223 */ /* 0x040fe20000000018 */
[----:B------:R-:W-:Y:S02]  /*6e80*/  HADD2.F32 R0, -RZ, R77.H1_H1 ;  /* 0x3000004dff007230 */ /* 0x000fe40000004100 */
[----:B------:R-:W-:Y:S01]  /*6e90*/  FFMA R25, R49, R3, R25 ;  /* 0x0000000331197223 */ /* 0x000fe20000000019 */
[----:B------:R1:W-:Y:S01]  /*6ea0*/  STS.128 [R99+0x2010], R8 ;  /* 0x0020100863007388 */ /* 0x0003e20000000c00 */
[----:B------:R-:W-:Y:S01]  /*6eb0*/  FMUL R31, R47, R31 ;  /* 0x0000001f2f1f7220 */ /* 0x000fe20000400000 */
[--C-:B------:R-:W-:Y:S02]  /*6ec0*/  HADD2.F32 R2, -RZ, R78.reuse.H0_H0 ;  /* 0x2000004eff027230 */ /* 0x100fe40000004100 */
[----:B------:R-:W-:Y:S01]  /*6ed0*/  FFMA R26, R49, R4, R26 ;  /* 0x00000004311a7223 */ /* 0x000fe2000000001a */
[----:B------:R-:W-:Y:S02]  /*6ee0*/  HADD2.F32 R3, -RZ, R78.H1_H1 ;  /* 0x3000004eff037230 */ /* 0x000fe40000004100 */
[----:B------:R-:W-:Y:S01]  /*6ef0*/  FMUL R29, R47, R33 ;  /* 0x000000212f1d7220 */ /* 0x000fe20000400000 */
[--C-:B------:R-:W-:Y:S01]  /*6f00*/  HADD2.F32 R4, -RZ, R79.reuse.H0_H0 ;  /* 0x2000004fff047230 */ /* 0x100fe20000004100 */
[----:B------:R-:W-:Y:S01]  /*6f10*/  F2FP.F16.F32.PACK_AB R16, R17, R16 ;  /* 0x000000101110723e */ /* 0x000fe200000000ff */
[----:B------:R-:W-:Y:S01]  /*6f20*/  FMUL R30, R47, R34 ;  /* 0x000000222f1e7220 */ /* 0x000fe20000400000 */
        /* <DEDUP_REMOVED lines=14> */
[----:B------:R-:W-:Y:S02]  /*7010*/  F2FP.F16.F32.PACK_AB R27, R35, R30 ;  /* 0x0000001e231b723e */ /* 0x000fe400000000ff */
[----:B------:R-:W-:Y:S02]  /*7020*/  LEA R0, R65, UR48, 0x3 ;  /* 0x0000003041007c11 */ /* 0x000fe4000f8e18ff */
[----:B------:R-:W-:Y:S01]  /*7030*/  @P6 SHF.L.U32 R2, R97, 0x1f, RZ ;  /* 0x0000001f61026819 */ /* 0x000fe200000006ff */
        /* <DEDUP_REMOVED lines=9> */
[----:B------:R-:W-:Y:S02]  /*70d0*/  UIADD3 UR8, UP0, UPT, UR52, 0x680, URZ ;  /* 0x0000068034087890 */ /* 0x000fe4000ff1e0ff */
[----:B------:R-:W-:Y:S02]  /*70e0*/  UIADD3 UR5, UPT, UPT, UR41, 0x20, URZ ;  /* 0x0000002029057890 */ /* 0x000fe4000fffe0ff */
[----:B------:R-:W-:Y:S02]  /*70f0*/  UIADD3 UR4, UPT, UPT, UR48, 0x2200, URZ ;  /* 0x0000220030047890 */ /* 0x000fe4000fffe0ff */
[----:B------:R-:W-:Y:S01]  /*7100*/  UIADD3.X UR9, UPT, UPT, URZ, UR53, URZ, UP0, !UPT ;  /* 0x00000035ff097290 */ /* 0x000fe200087fe4ff */
[----:B------:R-:W-:Y:S01]  /*7110*/  UMOV UR6, UR42 ;  /* 0x0000002a00067c82 */ /* 0x000fe20008000000 */
[----:B------:R-:W-:Y:S07]  /*7120*/  UMOV UR7, UR36 ;  /* 0x0000002400077c82 */ /* 0x000fee0008000000 */
[----:B------:R2:W-:Y:S01]  /*7130*/  UTMASTG.3D [UR4], [UR8] ;  /* 0x00000004080073b5 */ /* 0x0005e20008010000 */
[----:B------:R0:W-:Y:S01]  /*7140*/  UTMACMDFLUSH ;  /* 0x00000000000079b7 */ /* 0x0001e20000000000 */
[----:B--2---:R-:W-:Y:S04]  /*7150*/  DEPBAR.LE SB0, 0x1 ;  /* 0x000080400000791a */ /* 0x004fe80000000000 */
.L_x_109:
[----:B------:R-:W-:Y:S05]  /*7160*/  BSYNC.RECONVERGENT B0 ;  /* 0x0000000000007941 */ /* 0x000fea0003800200 */
.L_x_108:
[----:B------:R-:W-:Y:S01]  /*7170*/  BAR.SYNC.DEFER_BLOCKING 0x1, 0x80 ;  /* 0x0042000000007b1d */ /* 0x000fe20000010000 */
[----:B------:R-:W-:Y:S04]  /*7180*/  UIADD3 UR40, UPT, UPT, UR51, 0x1, URZ ;  /* 0x0000000133287890 */ /* 0x000fe8000fffe0ff */
[----:B------:R-:W-:Y:S04]  /*7190*/  UISETP.NE.AND UP0, UPT, UR40, 0x4, UPT ;  /* 0x000000042800788c */ /* 0x000fe8000bf05270 */
[----:B------:R-:W-:Y:S01]  /*71a0*/  USEL UR40, UR40, URZ, UP0 ;  /* 0x000000ff28287287 */ /* 0x000fe20008000000 */
[----:B------:R2:W-:Y:S01]  /*71b0*/  @P6 SYNCS.ARRIVE.TRANS64.RED.A1T0 RZ, [R72+URZ], RZ ;  /* 0x000000ff48ff69a7 */ /* 0x0005e200081004ff */
[----:B------:R-:W-:Y:S01]  /*71c0*/  BSSY B1, `(.L_x_110) ;  /* 0x0000017000017945 */ /* 0x000fe20003800000 */
[----:B------:R-:W4:Y:S02]  /*71d0*/  @P6 SYNCS.PHASECHK.TRANS64.TRYWAIT P0, [R0+URZ+0x50], R2 ;  /* 0x00005002000065a7 */ /* 0x000f2400080011ff */
[----:B----4-:R-:W-:Y:S01]  /*71e0*/  @P6 SEL R66, RZ, 0x1, !P0 ;  /* 0x00000001ff426807 */ /* 0x010fe20004000000 */
[----:B--2---:R-:W-:Y:S06]  /*71f0*/  @!P6 BRA `(.L_x_111) ;  /* 0x00000000004ce947 */ /* 0x004fec0003800000 */
        /* <DEDUP_REMOVED lines=9> */
[----:B------:R-:W-:Y:S04]  /*7290*/  SHF.L.U32 R6, R97, 0x1f, RZ ;  /* 0x0000001f61067819 */ /* 0x000fe800000006ff */
[----:B------:R-:W2:Y:S02]  /*72a0*/  SYNCS.PHASECHK.TRANS64.TRYWAIT P0, [R0+URZ+0x50], R6 ;  /* 0x00005006000075a7 */ /* 0x000ea400080011ff */
[----:B--2---:R-:W-:Y:S05]  /*72b0*/  @!P0 BRA `(.L_x_114) ;  /* 0x00000024007c8947 */ /* 0x004fea0003800000 */
.L_x_113:
[----:B------:R-:W-:Y:S05]  /*72c0*/  BSYNC B0 ;  /* 0x0000000000007941 */ /* 0x000fea0003800000 */
.L_x_112:
[----:B------:R-:W-:Y:S02]  /*72d0*/  ISETP.NE.AND P0, PT, R67, RZ, PT ;  /* 0x000000ff4300720c */ /* 0x000fe40003f05270 */
[----:B------:R-:W-:Y:S11]  /*72e0*/  IADD3 R65, PT, PT, R65, 0x1, RZ ;  /* 0x0000000141417810 */ /* 0x000ff60007ffe0ff */
[----:B------:R4:W1:Y:S04]  /*72f0*/  @P0 LDS.128 R56, [R5] ;  /* 0x0000000005380984 */ /* 0x0008680000000c00 */
[----:B------:R4:W1:Y:S04]  /*7300*/  @P0 LDS.128 R60, [R4+0x10] ;  /* 0x00001000043c0984 */ /* 0x0008680000000c00 */
[----:B------:R4:W1:Y:S04]  /*7310*/  @P0 LDS.128 R68, [R3+0x20] ;  /* 0x0000200003440984 */ /* 0x0008680000000c00 */
[----:B------:R4:W1:Y:S02]  /*7320*/  @P0 LDS.128 R76, [R2+0x30] ;  /* 0x00003000024c0984 */ /* 0x0008640000000c00 */
.L_x_111:
[----:B------:R-:W-:Y:S05]  /*7330*/  BSYNC B1 ;  /* 0x0000000000017941 */ /* 0x000fea0003800000 */
.L_x_110:
        /* <DEDUP_REMOVED lines=21> */
.L_x_115:
        /* <DEDUP_REMOVED lines=146> */
.L_x_117:
[----:B------:R-:W-:Y:S05]  /*7db0*/  BSYNC.RECONVERGENT B0 ;  /* 0x0000000000007941 */ /* 0x000fea0003800200 */
.L_x_116:
        /* <DEDUP_REMOVED lines=21> */
.L_x_121:
[----:B------:R-:W-:Y:S05]  /*7f10*/  BSYNC B0 ;  /* 0x0000000000007941 */ /* 0x000fea0003800000 */
.L_x_120:
[----:B------:R-:W-:Y:S11]  /*7f20*/  ISETP.NE.AND P0, PT, R67, RZ, PT ;  /* 0x000000ff4300720c */ /* 0x000ff60003f05270 */
[----:B------:R-:W-:Y:S02]  /*7f30*/  @!UPT UIADD3 URZ, UPT, UPT, URZ, URZ, URZ ;  /* 0x000000fffffff290 */ /* 0x000fe4000fffe0ff */
[----:B------:R4:W1:Y:S04]  /*7f40*/  @P0 LDS.128 R56, [R4] ;  /* 0x0000000004380984 */ /* 0x0008680000000c00 */
[----:B------:R4:W1:Y:S04]  /*7f50*/  @P0 LDS.128 R60, [R3+0x10] ;  /* 0x00001000033c0984 */ /* 0x0008680000000c00 */
[----:B------:R4:W1:Y:S04]  /*7f60*/  @P0 LDS.128 R68, [R2+0x20] ;  /* 0x0000200002440984 */ /* 0x0008680000000c00 */
[----:B------:R4:W1:Y:S02]  /*7f70*/  @P0 LDS.128 R76, [R65+0x30] ;  /* 0x00003000414c0984 */ /* 0x0008640000000c00 */
.L_x_119:
[----:B------:R-:W-:Y:S05]  /*7f80*/  BSYNC B1 ;  /* 0x0000000000017941 */ /* 0x000fea0003800000 */
.L_x_118:
        /* <DEDUP_REMOVED lines=21> */
.L_x_123:
[----:B------:R-:W-:Y:S01]  /*80e0*/  ISETP.NE.AND P0, PT, R102, RZ, PT ;  /* 0x000000ff6600720c */ /* 0x000fe20003f05270 */
[----:B------:R-:W-:Y:S05]  /*80f0*/  WARPSYNC.ALL ;  /* 0x0000000000007948 */ /* 0x000fea0003800000 */
[----:B------:R-:W-:Y:S01]  /*8100*/  R2UR UR4, R48 ;  /* 0x00000000300472ca */ /* 0x000fe200000e0000 */
[--C-:B-1----:R-:W-:Y:S01]  /*8110*/  HADD2.F32 R0, -RZ, R56.reuse.H0_H0 ;  /* 0x20000038ff007230 */ /* 0x102fe20000004100 */
[----:B------:R-:W-:Y:S01]  /*8120*/  R2UR UR5, R64 ;  /* 0x00000000400572ca */ /* 0x000fe200000e0000 */
[----:B----4-:R-:W-:Y:S01]  /*8130*/  HADD2.F32 R2, -RZ, R56.H1_H1 ;  /* 0x30000038ff027230 */ /* 0x010fe20000004100 */
[----:B------:R-:W-:Y:S01]  /*8140*/  BSSY.RECONVERGENT B0, `(.L_x_124) ;  /* 0x0000089000007945 */ /* 0x000fe20003800200 */
[--C-:B------:R-:W-:Y:S02]  /*8150*/  HADD2.F32 R3, -RZ, R57.reuse.H0_H0 ;  /* 0x20000039ff037230 */ /* 0x100fe40000004100 */
[----:B------:R-:W-:Y:S02]  /*8160*/  HADD2.F32 R48, -RZ, R57.H1_H1 ;  /* 0x30000039ff307230 */ /* 0x000fe40000004100 */
[--C-:B------:R-:W-:Y:S02]  /*8170*/  HADD2.F32 R50, -RZ, R58.reuse.H0_H0 ;  /* 0x2000003aff327230 */ /* 0x100fe40000004100 */
[----:B------:R-:W-:Y:S02]  /*8180*/  HADD2.F32 R51, -RZ, R58.H1_H1 ;  /* 0x3000003aff337230 */ /* 0x000fe40000004100 */
[----:B------:R-:W1:Y:S01]  /*8190*/  LDTM.x32 R4, tmem[UR4+0x60] ;  /* 0x00006004000479ee */ /* 0x000e6200082c0000 */
[----:B------:R-:W-:Y:S01]  /*81a0*/  NOP ;  /* 0x0000000000007918 */ /* 0x000fe20000000000 */
[----:B------:R-:W-:Y:S01]  /*81b0*/  UIADD3 UR5, UPT, UPT, UR5, 0xe0, URZ ;  /* 0x000000e005057890 */ /* 0x000fe2000fffe0ff */
[--C-:B------:R-:W-:Y:S02]  /*81c0*/  HADD2.F32 R52, -RZ, R59.reuse.H0_H0 ;  /* 0x2000003bff347230 */ /* 0x100fe40000004100 */
[----:B------:R-:W-:Y:S01]  /*81d0*/  HADD2.F32 R53, -RZ, R59.H1_H1 ;  /* 0x3000003bff357230 */ /* 0x000fe20000004100 */
[----:B------:R-:W-:Y:S01]  /*81e0*/  UPRMT UR5, UR37, 0x654, UR5 ;  /* 0x0000065425057896 */ /* 0x000fe20008000005 */
[--C-:B------:R-:W-:Y:S02]  /*81f0*/  HADD2.F32 R54, -RZ, R60.reuse.H0_H0 ;  /* 0x2000003cff367230 */ /* 0x100fe40000004100 */
[----:B------:R-:W-:Y:S02]  /*8200*/  HADD2.F32 R55, -RZ, R60.H1_H1 ;  /* 0x3000003cff377230 */ /* 0x000fe40000004100 */
[--C-:B------:R-:W-:Y:S02]  /*8210*/  HADD2.F32 R56, -RZ, R61.reuse.H0_H0 ;  /* 0x2000003dff387230 */ /* 0x100fe40000004100 */
[----:B------:R-:W-:Y:S02]  /*8220*/  HADD2.F32 R57, -RZ, R61.H1_H1 ;  /* 0x3000003dff397230 */ /* 0x000fe40000004100 */
[----:B-1----:R-:W-:Y:S01]  /*8230*/  SYNCS.ARRIVE.TRANS64.RED.A1T0 RZ, [UR5], RZ ;  /* 0x000000ffffff79a7 */ /* 0x002fe20008100405 */
[--C-:B------:R-:W-:Y:S02]  /*8240*/  HADD2.F32 R58, -RZ, R62.reuse.H0_H0 ;  /* 0x2000003eff3a7230 */ /* 0x100fe40000004100 */
[----:B------:R-:W-:Y:S02]  /*8250*/  HADD2.F32 R59, -RZ, R62.H1_H1 ;  /* 0x3000003eff3b7230 */ /* 0x000fe40000004100 */
[--C-:B------:R-:W-:Y:S02]  /*8260*/  HADD2.F32 R60, -RZ, R63.reuse.H0_H0 ;  /* 0x2000003fff3c7230 */ /* 0x100fe40000004100 */
[----:B------:R-:W-:Y:S02]  /*8270*/  HADD2.F32 R61, -RZ, R63.H1_H1 ;  /* 0x3000003fff3d7230 */ /* 0x000fe40000004100 */
[C---:B------:R-:W-:Y:S01]  /*8280*/  FMUL R4, R47.reuse, R4 ;  /* 0x000000042f047220 */ /* 0x040fe20000400000 */
[C---:B------:R-:W-:Y:S01]  /*8290*/  FMUL R5, R47.reuse, R5 ;  /* 0x000000052f057220 */ /* 0x040fe20000400000 */
[C---:B------:R-:W-:Y:S01]  /*82a0*/  FMUL R6, R47.reuse, R6 ;  /* 0x000000062f067220 */ /* 0x040fe20000400000 */
[----:B------:R-:W-:Y:S01]  /*82b0*/  FMUL R7, R47, R7 ;  /* 0x000000072f077220 */ /* 0x000fe20000400000 */
[C---:B------:R-:W-:Y:S01]  /*82c0*/  FFMA R4, R49.reuse, R0, R4 ;  /* 0x0000000031047223 */ /* 0x040fe20000000004 */
[C---:B------:R-:W-:Y:S01]  /*82d0*/  FFMA R5, R49.reuse, R2, R5 ;  /* 0x0000000231057223 */ /* 0x040fe20000000005 */
[C---:B------:R-:W-:Y:S01]  /*82e0*/  FFMA R6, R49.reuse, R3, R6 ;  /* 0x0000000331067223 */ /* 0x040fe20000000006 */
[----:B------:R-:W-:Y:S01]  /*82f0*/  FFMA R7, R49, R48, R7 ;  /* 0x0000003031077223 */ /* 0x000fe20000000007 */
[C---:B------:R-:W-:Y:S01]  /*8300*/  FMUL R8, R47.reuse, R8 ;  /* 0x000000082f087220 */ /* 0x040fe20000400000 */
[----:B------:R-:W-:Y:S01]  /*8310*/  FMUL R9, R47, R9 ;  /* 0x000000092f097220 */ /* 0x000fe20000400000 */
[----:B------:R-:W-:Y:S01]  /*8320*/  F2FP.F16.F32.PACK_AB R4, R5, R4 ;  /* 0x000000040504723e */ /* 0x000fe200000000ff */
[----:B------:R-:W-:Y:S01]  /*8330*/  FMUL R0, R47, R10 ;  /* 0x0000000a2f007220 */ /* 0x000fe20000400000 */
[----:B------:R-:W-:Y:S01]  /*8340*/  F2FP.F16.F32.PACK_AB R5, R7, R6 ;  /* 0x000000060705723e */ /* 0x000fe200000000ff */
[C---:B------:R-:W-:Y:S01]  /*8350*/  FFMA R8, R49.reuse, R50, R8 ;  /* 0x0000003231087223 */ /* 0x040fe20000000008 */
[C---:B------:R-:W-:Y:S01]  /*8360*/  FFMA R9, R49.reuse, R51, R9 ;  /* 0x0000003331097223 */ /* 0x040fe20000000009 */
[----:B------:R-:W-:Y:S01]  /*8370*/  FFMA R0, R49, R52, R0 ;  /* 0x0000003431007223 */ /* 0x000fe20000000000 */
[C---:B------:R-:W-:Y:S01]  /*8380*/  FMUL R2, R47.reuse, R11 ;  /* 0x0000000b2f027220 */ /* 0x040fe20000400000 */
[C---:B------:R-:W-:Y:S01]  /*8390*/  FMUL R3, R47.reuse, R12 ;  /* 0x0000000c2f037220 */ /* 0x040fe20000400000 */
[----:B------:R-:W-:Y:S01]  /*83a0*/  FMUL R10, R47, R13 ;  /* 0x0000000d2f0a7220 */ /* 0x000fe20000400000 */
[----:B------:R-:W-:Y:S01]  /*83b0*/  F2FP.F16.F32.PACK_AB R6, R9, R8 ;  /* 0x000000080906723e */ /* 0x000fe200000000ff */
[C---:B------:R-:W-:Y:S01]  /*83c0*/  FFMA R2, R49.reuse, R53, R2 ;  /* 0x0000003531027223 */ /* 0x040fe20000000002 */
[C---:B------:R-:W-:Y:S01]  /*83d0*/  FFMA R3, R49.reuse, R54, R3 ;  /* 0x0000003631037223 */ /* 0x040fe20000000003 */
[----:B------:R-:W-:Y:S01]  /*83e0*/  FFMA R10, R49, R55, R10 ;  /* 0x00000037310a7223 */ /* 0x000fe2000000000a */
[C---:B------:R-:W-:Y:S01]  /*83f0*/  FMUL R11, R47.reuse, R14 ;  /* 0x0000000e2f0b7220 */ /* 0x040fe20000400000 */
[C---:B------:R-:W-:Y:S01]  /*8400*/  FMUL R15, R47.reuse, R15 ;  /* 0x0000000f2f0f7220 */ /* 0x040fe20000400000 */
[C---:B------:R-:W-:Y:S01]  /*8410*/  FMUL R12, R47.reuse, R16 ;  /* 0x000000102f0c7220 */ /* 0x040fe20000400000 */
[----:B------:R-:W-:Y:S01]  /*8420*/  FMUL R13, R47, R17 ;  /* 0x000000112f0d7220 */ /* 0x000fe20000400000 */
[----:B------:R-:W-:Y:S01]  /*8430*/  FFMA R11, R49, R56, R11 ;  /* 0x00000038310b7223 */ /* 0x000fe2000000000b */
[----:B------:R-:W-:Y:S01]  /*8440*/  FMUL R14, R47, R18 ;  /* 0x000000122f0e7220 */ /* 0x000fe20000400000 */
[----:B------:R-:W-:Y:S01]  /*8450*/  FFMA R15, R49, R57, R15 ;  /* 0x00000039310f7223 */ /* 0x000fe2000000000f */
[--C-:B------:R-:W-:Y:S02]  /*8460*/  HADD2.F32 R62, -RZ, R68.reuse.H0_H0 ;  /* 0x20000044ff3e7230 */ /* 0x100fe40000004100 */
[----:B------:R-:W-:Y:S01]  /*8470*/  FMUL R19, R47, R19 ;  /* 0x000000132f137220 */ /* 0x000fe20000400000 */
[----:B------:R-:W-:Y:S01]  /*8480*/  F2FP.F16.F32.PACK_AB R7, R2, R0 ;  /* 0x000000000207723e */ /* 0x000fe200000000ff */
[----:B------:R-:W-:Y:S01]  /*8490*/  FFMA R12, R49, R58, R12 ;  /* 0x0000003a310c7223 */ /* 0x000fe2000000000c */
[----:B------:R-:W-:Y:S02]  /*84a0*/  HADD2.F32 R63, -RZ, R68.H1_H1 ;  /* 0x30000044ff3f7230 */ /* 0x000fe40000004100 */
[----:B------:R-:W-:Y:S01]  /*84b0*/  FMUL R16, R47, R20 ;  /* 0x000000142f107220 */ /* 0x000fe20000400000 */
[----:B------:R-:W-:Y:S01]  /*84c0*/  FFMA R13, R49, R59, R13 ;  /* 0x0000003b310d7223 */ /* 0x000fe2000000000d */
[----:B------:R1:W-:Y:S01]  /*84d0*/  STS.128 [R100+0x6000], R4 ;  /* 0x0060000464007388 */ /* 0x0003e20000000c00 */
[--C-:B------:R-:W-:Y:S02]  /*84e0*/  HADD2.F32 R64, -RZ, R69.reuse.H0_H0 ;  /* 0x20000045ff407230 */ /* 0x100fe40000004100 */
[----:B------:R-:W-:Y:S01]  /*84f0*/  FMUL R17, R47, R21 ;  /* 0x000000152f117220 */ /* 0x000fe20000400000 */
[----:B------:R-:W-:Y:S01]  /*8500*/  FFMA R14, R49, R60, R14 ;  /* 0x0000003c310e7223 */ /* 0x000fe2000000000e */
[----:B------:R-:W-:Y:S02]  /*8510*/  HADD2.F32 R65, -RZ, R69.H1_H1 ;  /* 0x30000045ff417230 */ /* 0x000fe40000004100 */
[----:B------:R-:W-:Y:S01]  /*8520*/  FMUL R18, R47, R22 ;  /* 0x000000162f127220 */ /* 0x000fe20000400000 */
[----:B------:R-:W-:Y:S01]  /*8530*/  FFMA R19, R49, R61, R19 ;  /* 0x0000003d31137223 */ /* 0x000fe20000000013 */
        /* <DEDUP_REMOVED lines=11> */
[----:B------:R-:W-:Y:S01]  /*85f0*/  F2FP.F16.F32.PACK_AB R8, R10, R3 ;  /* 0x000000030a08723e */ /* 0x000fe200000000ff */
[----:B------:R-:W-:Y:S01]  /*8600*/  FFMA R23, R49, R65, R23 ;  /* 0x0000004131177223 */ /* 0x000fe20000000017 */
[----:B------:R-:W-:Y:S01]  /*8610*/  F2FP.F16.F32.PACK_AB R9, R15, R11 ;  /* 0x0000000b0f09723e */ /* 0x000fe200000000ff */
[--C-:B------:R-:W-:Y:S02]  /*8620*/  HADD2.F32 R70, -RZ, R76.reuse.H0_H0 ;  /* 0x2000004cff467230 */ /* 0x100fe40000004100 */
[----:B------:R-:W-:Y:S01]  /*8630*/  FMUL R27, R47, R27 ;  /* 0x0000001b2f1b7220 */ /* 0x000fe20000400000 */
[----:B------:R-:W-:Y:S01]  /*8640*/  F2FP.F16.F32.PACK_AB R10, R13, R12 ;  /* 0x0000000c0d0a723e */ /* 0x000fe200000000ff */
[----:B------:R-:W-:Y:S01]  /*8650*/  FFMA R20, R49, R66, R20 ;  /* 0x0000004231147223 */ /* 0x000fe20000000014 */
[----:B------:R-:W-:Y:S01]  /*8660*/  F2FP.F16.F32.PACK_AB R11, R19, R14 ;  /* 0x0000000e130b723e */ /* 0x000fe200000000ff */
[----:B------:R-:W-:Y:S02]  /*8670*/  HADD2.F32 R71, -RZ, R76.H1_H1 ;  /* 0x3000004cff477230 */ /* 0x000fe40000004100 */
[----:B------:R-:W-:Y:S01]  /*8680*/  FMUL R24, R47, R28 ;  /* 0x0000001c2f187220 */ /* 0x000fe20000400000 */
[----:B------:R-:W-:Y:S01]  /*8690*/  FFMA R21, R49, R67, R21 ;  /* 0x0000004331157223 */ /* 0x000fe20000000015 */
[--C-:B------:R-:W-:Y:S01]  /*86a0*/  HADD2.F32 R72, -RZ, R77.reuse.H0_H0 ;  /* 0x2000004dff487230 */ /* 0x100fe20000004100 */
[----:B------:R1:W-:Y:S01]  /*86b0*/  STS.128 [R99+0x6010], R8 ;  /* 0x0060100863007388 */ /* 0x0003e20000000c00 */
        /* <DEDUP_REMOVED lines=49> */
.L_x_125:
[----:B------:R-:W-:Y:S05]  /*89d0*/  BSYNC.RECONVERGENT B0 ;  /* 0x0000000000007941 */ /* 0x000fea0003800200 */
.L_x_124:
[----:B------:R-:W-:Y:S01]  /*89e0*/  BAR.SYNC.DEFER_BLOCKING 0x1, 0x80 ;  /* 0x0042000000007b1d */ /* 0x000fe20000010000 */
[----:B------:R-:W-:Y:S01]  /*89f0*/  UISETP.NE.AND UP0, UPT, UR49, -0x4, UPT ;  /* 0xfffffffc3100788c */ /* 0x000fe2000bf05270 */
[----:B------:R-:W-:Y:S08]  /*8a00*/  IADD3 R45, PT, PT, R45, 0x1, RZ ;  /* 0x000000012d2d7810 */ /* 0x000ff00007ffe0ff */
[----:B------:R-:W-:Y:S05]  /*8a10*/  BRA.U !UP0, `(.L_x_126) ;  /* 0x0000000108287547 */ /* 0x000fea000b800000 */
[----:B------:R-:W-:Y:S01]  /*8a20*/  ISETP.NE.AND P0, PT, R107, RZ, PT ;  /* 0x000000ff6b00720c */ /* 0x000fe20003f05270 */
[----:B------:R-:W-:Y:S01]  /*8a30*/  IMAD.U32 R2, RZ, RZ, UR51 ;  /* 0x00000033ff027e24 */ /* 0x000fe2000f8e00ff */
[----:B------:R-:W-:Y:S01]  /*8a40*/  UIADD3 UR51, UPT, UPT, UR51, 0x1, URZ ;  /* 0x0000000133337890 */ /* 0x000fe2000fffe0ff */
[----:B------:R-:W-:Y:S03]  /*8a50*/  IMAD.U32 R0, RZ, RZ, UR37 ;  /* 0x00000025ff007e24 */ /* 0x000fe6000f8e00ff */
[----:B------:R-:W-:Y:S04]  /*8a60*/  UISETP.NE.AND UP0, UPT, UR51, 0x4, UPT ;  /* 0x000000043300788c */ /* 0x000fe8000bf05270 */
[----:B------:R-:W-:Y:S03]  /*8a70*/  USEL UR51, UR51, URZ, UP0 ;  /* 0x000000ff33337287 */ /* 0x000fe60008000000 */
[----:B------:R-:W-:Y:S05]  /*8a80*/  @P0 LEA R2, R2, UR48, 0x3 ;  /* 0x0000003002020c11 */ /* 0x000fea000f8e18ff */
[----:B------:R-:W-:Y:S05]  /*8a90*/  @P0 VIADD R2, R2, 0x70 ;  /* 0x0000007002020836 */ /* 0x000fea0000000000 */
[----:B------:R-:W-:Y:S04]  /*8aa0*/  @P0 PRMT R0, R0, 0x654, R2 ;  /* 0x0000065400000816 */ /* 0x000fe80000000002 */
[----:B------:R2:W-:Y:S03]  /*8ab0*/  @P0 SYNCS.ARRIVE.TRANS64.RED.A1T0 RZ, [R0+URZ], RZ ;  /* 0x000000ff00ff09a7 */ /* 0x0005e600081004ff */
.L_x_126:
[----:B------:R-:W-:Y:S01]  /*8ac0*/  ISETP.NE.AND P2, PT, R103, RZ, PT ;  /* 0x000000ff6700720c */ /* 0x000fe20003f45270 */
[----:B------:R-:W-:Y:S01]  /*8ad0*/  UIADD3 UR49, UPT, UPT, UR49, 0x4, URZ ;  /* 0x0000000431317890 */ /* 0x000fe2000fffe0ff */
[----:B------:R-:W-:Y:S01]  /*8ae0*/  ISETP.NE.AND P0, PT, R105, 0x2, PT ;  /* 0x000000026900780c */ /* 0x000fe20003f05270 */
[----:B------:R-:W-:Y:S01]  /*8af0*/  IMAD.IADD R14, R43, 0x1, R86 ;  /* 0x000000012b0e7824 */ /* 0x000fe200078e0256 */
[----:B------:R-:W-:Y:S01]  /*8b00*/  ISETP.NE.AND P1, PT, R45, 0x4, PT ;  /* 0x000000042d00780c */ /* 0x000fe20003f25270 */
[----:B------:R-:W-:Y:S01]  /*8b10*/  IMAD.IADD R15, R44, 0x1, R87 ;  /* 0x000000012c0f7824 */ /* 0x000fe200078e0257 */
[----:B------:R-:W-:Y:S02]  /*8b20*/  SEL R2, RZ, 0x1, P0 ;  /* 0x00000001ff027807 */ /* 0x000fe40000000000 */
[----:B--2---:R-:W-:Y:S02]  /*8b30*/  SEL R0, RZ, 0x1, P1 ;  /* 0x00000001ff007807 */ /* 0x004fe40000800000 */
[----:B------:R-:W-:Y:S02]  /*8b40*/  LOP3.LUT R95, R95, R2, RZ, 0x3c, !PT ;  /* 0x000000025f5f7212 */ /* 0x000fe400078e3cff */
[----:B------:R-:W-:Y:S02]  /*8b50*/  LOP3.LUT R96, R96, R0, RZ, 0x3c, !PT ;  /* 0x0000000060607212 */ /* 0x000fe400078e3cff */
[----:B------:R-:W-:Y:S02]  /*8b60*/  @P2 R2UR UR36, R94 ;  /* 0x000000005e2422ca */ /* 0x000fe400000e0000 */
[----:B------:R-:W-:Y:S02]  /*8b70*/  SEL R105, R105, RZ, P0 ;  /* 0x000000ff69697207 */ /* 0x000fe40000000000 */
[----:B------:R-:W-:Y:S01]  /*8b80*/  SEL R45, R45, RZ, P1 ;  /* 0x000000ff2d2d7207 */ /* 0x000fe20000800000 */
[----:B------:R-:W-:Y:S10]  /*8b90*/  @P2 BRA `(.L_x_127) ;  /* 0xffffffc000502947 */ /* 0x000ff4000383ffff */
[----:B------:R-:W-:-:S09]  /*8ba0*/  UISETP.NE.AND UP0, UPT, UR50, URZ, UPT ;  /* 0x000000ff3200728c */ /* 0x000fd2000bf05270 */
[----:B------:R-:W-:Y:S05]  /*8bb0*/  BRA.U !UP0, `(.L_x_128) ;  /* 0x0000000108487547 */ /* 0x000fea000b800000 */
[----:B------:R-:W2:Y:S02]  /*8bc0*/  LDCU.64 UR4, c[0x0][0x890] ;  /* 0x00011200ff0477ac */ /* 0x000ea40008000a00 */
[----:B--2---:R-:W-:-:S04]  /*8bd0*/  UISETP.NE.U32.AND UP0, UPT, UR4, URZ, UPT ;  /* 0x000000ff0400728c */ /* 0x004fc8000bf05070 */
[----:B------:R-:W-:-:S09]  /*8be0*/  UISETP.NE.AND.EX UP0, UPT, UR5, URZ, UPT, UP0 ;  /* 0x000000ff0500728c */ /* 0x000fd2000bf05300 */
[----:B------:R-:W-:Y:S05]  /*8bf0*/  BRA.U UP0, `(.L_x_129) ;  /* 0x00000001000c7547 */ /* 0x000fea000b800000 */
[----:B------:R-:W-:-:S13]  /*8c00*/  FSETP.NEU.AND P0, PT, R49, RZ, PT ;  /* 0x000000ff3100720b */ /* 0x000fda0003f0d000 */
[----:B------:R-:W-:Y:S05]  /*8c10*/  @!P0 EXIT ;  /* 0x000000000000894d */ /* 0x000fea0003800000 */
[----:B------:R-:W-:Y:S05]  /*8c20*/  BRA `(.L_x_128) ;  /* 0x00000000002c7947 */ /* 0x000fea0003800000 */
.L_x_129:
[----:B------:R-:W-:Y:S01]  /*8c30*/  ISETP.NE.AND P0, PT, R104, RZ, PT ;  /* 0x000000ff6800720c */ /* 0x000fe20003f05270 */
[----:B------:R-:W-:-:S12]  /*8c40*/  BSSY.RECONVERGENT B0, `(.L_x_128) ;  /* 0x0000009000007945 */ /* 0x000fd80003800200 */
[----:B------:R-:W-:Y:S05]  /*8c50*/  @P0 BRA `(.L_x_130) ;  /* 0x0000000000140947 */ /* 0x000fea0003800000 */
[----:B------:R-:W2:Y:S02]  /*8c60*/  LDCU.64 UR4, c[0x0][0x888] ;  /* 0x00011100ff0477ac */ /* 0x000ea40008000a00 */
[----:B--2---:R-:W-:-:S04]  /*8c70*/  ISETP.NE.U32.AND P0, PT, RZ, UR4, PT ;  /* 0x00000004ff007c0c */ /* 0x004fc8000bf05070 */
[----:B------:R-:W-:-:S13]  /*8c80*/  ISETP.NE.AND.EX P0, PT, RZ, UR5, PT, P0 ;  /* 0x00000005ff007c0c */ /* 0x000fda000bf05300 */
[----:B------:R-:W-:Y:S05]  /*8c90*/  @!P0 EXIT ;  /* 0x000000000000894d */ /* 0x000fea0003800000 */
[----:B------:R-:W-:Y:S05]  /*8ca0*/  BRA `(.L_x_131) ;  /* 0x0000000000087947 */ /* 0x000fea0003800000 */
.L_x_130:
[----:B------:R-:W-:-:S13]  /*8cb0*/  FSETP.NEU.AND P0, PT, R49, RZ, PT ;  /* 0x000000ff3100720b */ /* 0x000fda0003f0d000 */
[----:B------:R-:W-:Y:S05]  /*8cc0*/  @!P0 EXIT ;  /* 0x000000000000894d */ /* 0x000fea0003800000 */
.L_x_131:
[----:B------:R-:W-:Y:S05]  /*8cd0*/  BSYNC.RECONVERGENT B0 ;  /* 0x0000000000007941 */ /* 0x000fea0003800200 */
.L_x_128:
[----:B------:R-:W-:Y:S01]  /*8ce0*/  ULEA UR4, UR51, UR48, 0x3 ;  /* 0x0000003033047291 */ /* 0x000fe2000f8e18ff */
[----:B------:R-:W-:-:S04]  /*8cf0*/  DEPBAR.LE SB0, 0x0 ;  /* 0x000080000000791a */ /* 0x000fc80000000000 */
[----:B------:R-:W-:-:S04]  /*8d00*/  UIADD3 UR4, UPT, UPT, UR4, 0x70, URZ ;  /* 0x0000007004047890 */ /* 0x000fc8000fffe0ff */
[----:B------:R-:W-:-:S09]  /*8d10*/  UPRMT UR4, UR37, 0x654, UR4 ;  /* 0x0000065425047896 */ /* 0x000fd20008000004 */
[----:B------:R-:W-:Y:S01]  /*8d20*/  SYNCS.ARRIVE.TRANS64.RED.A1T0 RZ, [UR4], RZ ;  /* 0x000000ffffff79a7 */ /* 0x000fe20008100404 */
[----:B------:R-:W-:Y:S05]  /*8d30*/  EXIT ;  /* 0x000000000000794d */ /* 0x000fea0003800000 */
.L_x_19:
[----:B--2---:R2:W1:Y:S02]  /*8d40*/  SYNCS.PHASECHK.TRANS64.TRYWAIT P0, [R2+URZ+0x110], R3 ;  /* 0x00011003020075a7 */ /* 0x00446400080011ff */
[----:B-1----:R-:W-:Y:S05]  /*8d50*/  @!P0 NANOSLEEP.SYNCS 0x989680 ;  /* 0x009896800000895d */ /* 0x002fea0003900000 */
[----:B------:R-:W1:Y:S02]  /*8d60*/  @!P0 SYNCS.PHASECHK.TRANS64 P0, [R2+URZ+0x110], R3 ;  /* 0x00011003020085a7 */ /* 0x000e6400080010ff */
[----:B-1----:R-:W-:Y:S05]  /*8d70*/  @!P0 BRA `(.L_x_19) ;  /* 0xfffffffc00f08947 */ /* 0x002fea000383ffff */
[----:B------:R-:W-:Y:S05]  /*8d80*/  BRA `(.L_x_132) ;  /* 0xffffff88001c7947 */ /* 0x000fea000383ffff */
.L_x_22:
[----:B-1----:R-:W-:-:S07]  /*8d90*/  MOV R2, UR33 ;  /* 0x0000002100027c02 */ /* 0x002fce0008000f00 */
.L_x_133:
[----:B-1----:R1:W2:Y:S02]  /*8da0*/  SYNCS.PHASECHK.TRANS64.TRYWAIT P0, [R2+URZ+0x28], R4 ;  /* 0x00002804020075a7 */ /* 0x0022a400080011ff */
[----:B--2---:R-:W-:Y:S05]  /*8db0*/  @!P0 NANOSLEEP.SYNCS 0x989680 ;  /* 0x009896800000895d */ /* 0x004fea0003900000 */
[----:B------:R-:W2:Y:S02]  /*8dc0*/  @!P0 SYNCS.PHASECHK.TRANS64 P0, [R2+URZ+0x28], R4 ;  /* 0x00002804020085a7 */ /* 0x000ea400080010ff */
[----:B--2---:R-:W-:Y:S05]  /*8dd0*/  @!P0 BRA `(.L_x_133) ;  /* 0xfffffffc00f08947 */ /* 0x004fea000383ffff */
[----:B------:R-:W-:Y:S05]  /*8de0*/  BRA `(.L_x_21) ;  /* 0xffffff88006c7947 */ /* 0x000fea000383ffff */
.L_x_28:
[----:B-1----:R-:W-:-:S07]  /*8df0*/  MOV R2, UR17 ;  /* 0x0000001100027c02 */ /* 0x002fce0008000f00 */
.L_x_134:
[----:B-1----:R1:W2:Y:S02]  /*8e00*/  SYNCS.PHASECHK.TRANS64.TRYWAIT P0, [R2+URZ+0x28], R4 ;  /* 0x00002804020075a7 */ /* 0x0022a400080011ff */
[----:B--2---:R-:W-:Y:S05]  /*8e10*/  @!P0 NANOSLEEP.SYNCS 0x989680 ;  /* 0x009896800000895d */ /* 0x004fea0003900000 */
[----:B------:R-:W2:Y:S02]  /*8e20*/  @!P0 SYNCS.PHASECHK.TRANS64 P0, [R2+URZ+0x28], R4 ;  /* 0x00002804020085a7 */ /* 0x000ea400080010ff */
[----:B--2---:R-:W-:Y:S05]  /*8e30*/  @!P0 BRA `(.L_x_134) ;  /* 0xfffffffc00f08947 */ /* 0x004fea000383ffff */
[----:B------:R-:W-:Y:S05]  /*8e40*/  BRA `(.L_x_27) ;  /* 0xffffff8c00107947 */ /* 0x000fea000383ffff */
.L_x_32:
[----:B-1----:R1:W2:Y:S02]  /*8e50*/  SYNCS.PHASECHK.TRANS64.TRYWAIT P0, [R2+URZ+0xa0], R3 ;  /* 0x0000a003020075a7 */ /* 0x0022a400080011ff */
[----:B--2---:R-:W-:Y:S05]  /*8e60*/  @!P0 NANOSLEEP.SYNCS 0x989680 ;  /* 0x009896800000895d */ /* 0x004fea0003900000 */
[----:B------:R-:W2:Y:S02]  /*8e70*/  @!P0 SYNCS.PHASECHK.TRANS64 P0, [R2+URZ+0xa0], R3 ;  /* 0x0000a003020085a7 */ /* 0x000ea400080010ff */
[----:B--2---:R-:W-:Y:S05]  /*8e80*/  @!P0 BRA `(.L_x_32) ;  /* 0xfffffffc00f08947 */ /* 0x004fea000383ffff */
[----:B------:R-:W-:Y:S05]  /*8e90*/  BRA `(.L_x_135) ;  /* 0xffffff8c009c7947 */ /* 0x000fea000383ffff */
.L_x_36:
[----:B----4-:R-:W-:-:S07]  /*8ea0*/  MOV R0, UR5 ;  /* 0x0000000500007c02 */ /* 0x010fce0008000f00 */
.L_x_136:
[----:B-1----:R1:W2:Y:S02]  /*8eb0*/  SYNCS.PHASECHK.TRANS64.TRYWAIT P0, [R0+URZ], R2 ;  /* 0x00000002000075a7 */ /* 0x0022a400080011ff */
[----:B--2---:R-:W-:Y:S05]  /*8ec0*/  @!P0 NANOSLEEP.SYNCS 0x989680 ;  /* 0x009896800000895d */ /* 0x004fea0003900000 */
[----:B------:R-:W2:Y:S02]  /*8ed0*/  @!P0 SYNCS.PHASECHK.TRANS64 P0, [R0+URZ], R2 ;  /* 0x00000002000085a7 */ /* 0x000ea400080010ff */
[----:B--2---:R-:W-:Y:S05]  /*8ee0*/  @!P0 BRA `(.L_x_136) ;  /* 0xfffffffc00f08947 */ /* 0x004fea000383ffff */
[----:B------:R-:W-:Y:S05]  /*8ef0*/  BRA `(.L_x_137) ;  /* 0xffffff94000c7947 */ /* 0x000fea000383ffff */
.L_x_37:
[----:B----4-:R-:W-:-:S07]  /*8f00*/  MOV R0, UR5 ;  /* 0x0000000500007c02 */ /* 0x010fce0008000f00 */
.L_x_138:
[----:B-1----:R1:W2:Y:S02]  /*8f10*/  SYNCS.PHASECHK.TRANS64.TRYWAIT P0, [R0+URZ], R3 ;  /* 0x00000003000075a7 */ /* 0x0022a400080011ff */
[----:B--2---:R-:W-:Y:S05]  /*8f20*/  @!P0 NANOSLEEP.SYNCS 0x989680 ;  /* 0x009896800000895d */ /* 0x004fea0003900000 */
[----:B------:R-:W2:Y:S02]  /*8f30*/  @!P0 SYNCS.PHASECHK.TRANS64 P0, [R0+URZ], R3 ;  /* 0x00000003000085a7 */ /* 0x000ea400080010ff */
[----:B--2---:R-:W-:Y:S05]  /*8f40*/  @!P0 BRA `(.L_x_138) ;  /* 0xfffffffc00f08947 */ /* 0x004fea000383ffff */
[----:B------:R-:W-:Y:S05]  /*8f50*/  BRA `(.L_x_139) ;  /* 0xffffff9400187947 */ /* 0x000fea000383ffff */
.L_x_38:
[----:B----4-:R-:W-:-:S07]  /*8f60*/  MOV R0, UR5 ;  /* 0x0000000500007c02 */ /* 0x010fce0008000f00 */
.L_x_140:
[----:B-1----:R1:W2:Y:S02]  /*8f70*/  SYNCS.PHASECHK.TRANS64.TRYWAIT P0, [R0+URZ], R3 ;  /* 0x00000003000075a7 */ /* 0x0022a400080011ff */
[----:B--2---:R-:W-:Y:S05]  /*8f80*/  @!P0 NANOSLEEP.SYNCS 0x989680 ;  /* 0x009896800000895d */ /* 0x004fea0003900000 */
[----:B------:R-:W2:Y:S02]  /*8f90*/  @!P0 SYNCS.PHASECHK.TRANS64 P0, [R0+URZ], R3 ;  /* 0x00000003000085a7 */ /* 0x000ea400080010ff */
[----:B--2---:R-:W-:Y:S05]  /*8fa0*/  @!P0 BRA `(.L_x_140) ;  /* 0xfffffffc00f08947 */ /* 0x004fea000383ffff */
[----:B------:R-:W-:Y:S05]  /*8fb0*/  BRA `(.L_x_141) ;  /* 0xffffff9400247947 */ /* 0x000fea000383ffff */
.L_x_39:
[----:B----4-:R-:W-:-:S07]  /*8fc0*/  MOV R0, UR5 ;  /* 0x0000000500007c02 */ /* 0x010fce0008000f00 */
.L_x_142:
[----:B-1----:R1:W2:Y:S02]  /*8fd0*/  SYNCS.PHASECHK.TRANS64.TRYWAIT P0, [R0+URZ], R3 ;  /* 0x00000003000075a7 */ /* 0x0022a400080011ff */
[----:B--2---:R-:W-:Y:S05]  /*8fe0*/  @!P0 NANOSLEEP.SYNCS 0x989680 ;  /* 0x009896800000895d */ /* 0x004fea0003900000 */
[----:B------:R-:W2:Y:S02]  /*8ff0*/  @!P0 SYNCS.PHASECHK.TRANS64 P0, [R0+URZ], R3 ;  /* 0x00000003000085a7 */ /* 0x000ea400080010ff */
[----:B--2---:R-:W-:Y:S05]  /*9000*/  @!P0 BRA `(.L_x_142) ;  /* 0xfffffffc00f08947 */ /* 0x004fea000383ffff */
[----:B------:R-:W-:Y:S05]  /*9010*/  BRA `(.L_x_143) ;  /* 0xffffff9400307947 */ /* 0x000fea000383ffff */
.L_x_42:
[----:B-1----:R1:W2:Y:S02]  /*9020*/  SYNCS.PHASECHK.TRANS64.TRYWAIT P0, [R0+URZ+0x100], R4 ;  /* 0x00010004000075a7 */ /* 0x0022a400080011ff */
[----:B--2---:R-:W-:Y:S05]  /*9030*/  @!P0 NANOSLEEP.SYNCS 0x989680 ;  /* 0x009896800000895d */ /* 0x004fea0003900000 */
[----:B------:R-:W2:Y:S02]  /*9040*/  @!P0 SYNCS.PHASECHK.TRANS64 P0, [R0+URZ+0x100], R4 ;  /* 0x00010004000085a7 */ /* 0x000ea400080010ff */
[----:B--2---:R-:W-:Y:S05]  /*9050*/  @!P0 BRA `(.L_x_42) ;  /* 0xfffffffc00f08947 */ /* 0x004fea000383ffff */
[----:B------:R-:W-:Y:S05]  /*9060*/  BRA `(.L_x_144) ;  /* 0xffffff94008c7947 */ /* 0x000fea000383ffff */
.L_x_43:
[----:B------:R-:W-:-:S07]  /*9070*/  MOV R0, UR5 ;  /* 0x0000000500007c02 */ /* 0x000fce0008000f00 */
.L_x_145:
[----:B-1----:R1:W2:Y:S02]  /*9080*/  SYNCS.PHASECHK.TRANS64.TRYWAIT P0, [R0+URZ+0xb0], R5 ;  /* 0x0000b005000075a7 */ /* 0x0022a400080011ff */
[----:B--2---:R-:W-:Y:S05]  /*9090*/  @!P0 NANOSLEEP.SYNCS 0x989680 ;  /* 0x009896800000895d */ /* 0x004fea0003900000 */
[----:B------:R-:W2:Y:S02]  /*90a0*/  @!P0 SYNCS.PHASECHK.TRANS64 P0, [R0+URZ+0xb0], R5 ;  /* 0x0000b005000085a7 */ /* 0x000ea400080010ff */
[----:B--2---:R-:W-:Y:S05]  /*90b0*/  @!P0 BRA `(.L_x_145) ;  /* 0xfffffffc00f08947 */ /* 0x004fea000383ffff */
[----:B------:R-:W-:Y:S05]  /*90c0*/  BRA `(.L_x_146) ;  /* 0xffffff94009c7947 */ /* 0x000fea000383ffff */
.L_x_44:
[----:B-1----:R1:W2:Y:S02]  /*90d0*/  SYNCS.PHASECHK.TRANS64.TRYWAIT P1, [R0+URZ+0xa0], R4 ;  /* 0x0000a004000075a7 */ /* 0x0022a400080211ff */
[----:B--2---:R-:W-:Y:S05]  /*90e0*/  @!P1 NANOSLEEP.SYNCS 0x989680 ;  /* 0x009896800000995d */ /* 0x004fea0003900000 */
[----:B------:R-:W2:Y:S02]  /*90f0*/  @!P1 SYNCS.PHASECHK.TRANS64 P1, [R0+URZ+0xa0], R4 ;  /* 0x0000a004000095a7 */ /* 0x000ea400080210ff */
[----:B--2---:R-:W-:Y:S05]  /*9100*/  @!P1 BRA `(.L_x_44) ;  /* 0xfffffffc00f09947 */ /* 0x004fea000383ffff */
[----:B------:R-:W-:Y:S05]  /*9110*/  BRA `(.L_x_147) ;  /* 0xffffff9400cc7947 */ /* 0x000fea000383ffff */
.L_x_47:
[----:B------:R-:W-:-:S07]  /*9120*/  MOV R0, UR5 ;  /* 0x0000000500007c02 */ /* 0x000fce0008000f00 */
.L_x_148:
[----:B-1----:R1:W2:Y:S02]  /*9130*/  SYNCS.PHASECHK.TRANS64.TRYWAIT P0, [R0+URZ+0xb0], R2 ;  /* 0x0000b002000075a7 */ /* 0x0022a400080011ff */
[----:B--2---:R-:W-:Y:S05]  /*9140*/  @!P0 NANOSLEEP.SYNCS 0x989680 ;  /* 0x009896800000895d */ /* 0x004fea0003900000 */
[----:B------:R-:W2:Y:S02]  /*9150*/  @!P0 SYNCS.PHASECHK.TRANS64 P0, [R0+URZ+0xb0], R2 ;  /* 0x0000b002000085a7 */ /* 0x000ea400080010ff */
[----:B--2---:R-:W-:Y:S05]  /*9160*/  @!P0 BRA `(.L_x_148) ;  /* 0xfffffffc00f08947 */ /* 0x004fea000383ffff */
[----:B------:R-:W-:Y:S05]  /*9170*/  BRA `(.L_x_46) ;  /* 0xffffff9800207947 */ /* 0x000fea000383ffff */
.L_x_54:
[----:B-1----:R1:W2:Y:S02]  /*9180*/  SYNCS.PHASECHK.TRANS64.TRYWAIT P1, [R0+URZ+0xa0], R2 ;  /* 0x0000a002000075a7 */ /* 0x0022a400080211ff */
[----:B--2---:R-:W-:Y:S05]  /*9190*/  @!P1 NANOSLEEP.SYNCS 0x989680 ;  /* 0x009896800000995d */ /* 0x004fea0003900000 */
[----:B------:R-:W2:Y:S02]  /*91a0*/  @!P1 SYNCS.PHASECHK.TRANS64 P1, [R0+URZ+0xa0], R2 ;  /* 0x0000a002000095a7 */ /* 0x000ea400080210ff */
[----:B--2---:R-:W-:Y:S05]  /*91b0*/  @!P1 BRA `(.L_x_54) ;  /* 0xfffffffc00f09947 */ /* 0x004fea000383ffff */
[----:B------:R-:W-:Y:S05]  /*91c0*/  BRA `(.L_x_149) ;  /* 0xffffff9c00907947 */ /* 0x000fea000383ffff */
.L_x_55:
[----:B------:R-:W-:-:S07]  /*91d0*/  MOV R2, UR7 ;  /* 0x0000000700027c02 */ /* 0x000fce0008000f00 */
.L_x_150:
[----:B-1----:R1:W2:Y:S02]  /*91e0*/  SYNCS.PHASECHK.TRANS64.TRYWAIT P0, [R2+URZ+0xe0], R0 ;  /* 0x0000e000020075a7 */ /* 0x0022a400080011ff */
[----:B--2---:R-:W-:Y:S05]  /*91f0*/  @!P0 NANOSLEEP.SYNCS 0x989680 ;  /* 0x009896800000895d */ /* 0x004fea0003900000 */
[----:B------:R-:W2:Y:S02]  /*9200*/  @!P0 SYNCS.PHASECHK.TRANS64 P0, [R2+URZ+0xe0], R0 ;  /* 0x0000e000020085a7 */ /* 0x000ea400080010ff */
[----:B--2---:R-:W-:Y:S05]  /*9210*/  @!P0 BRA `(.L_x_150) ;  /* 0xfffffffc00f08947 */ /* 0x004fea000383ffff */
[----:B------:R-:W-:Y:S05]  /*9220*/  BRA `(.L_x_151) ;  /* 0xffffff9c00c87947 */ /* 0x000fea000383ffff */
.L_x_58:
[----:B------:R-:W-:Y:S07]  /*9230*/  MOV R0, UR6 ;  /* 0x0000000600007c02 */ /* 0x000fee0008000f00 */
.L_x_152:
[----:B-1----:R1:W2:Y:S02]  /*9240*/  SYNCS.PHASECHK.TRANS64.TRYWAIT P0, [R0+URZ], R2 ;  /* 0x00000002000075a7 */ /* 0x0022a400080011ff */
[----:B--2---:R-:W-:Y:S05]  /*9250*/  @!P0 NANOSLEEP.SYNCS 0x989680 ;  /* 0x009896800000895d */ /* 0x004fea0003900000 */
[----:B------:R-:W2:Y:S02]  /*9260*/  @!P0 SYNCS.PHASECHK.TRANS64 P0, [R0+URZ], R2 ;  /* 0x00000002000085a7 */ /* 0x000ea400080010ff */
[----:B--2---:R-:W-:Y:S05]  /*9270*/  @!P0 BRA `(.L_x_152) ;  /* 0xfffffffc00f08947 */ /* 0x004fea000383ffff */
[----:B------:R-:W-:Y:S05]  /*9280*/  BRA `(.L_x_57) ;  /* 0xffffff9c00e47947 */ /* 0x000fea000383ffff */
.L_x_61:
[----:B------:R-:W-:-:S07]  /*9290*/  MOV R0, UR6 ;  /* 0x0000000600007c02 */ /* 0x000fce0008000f00 */
.L_x_153:
[----:B--2---:R2:W4:Y:S02]  /*92a0*/  SYNCS.PHASECHK.TRANS64.TRYWAIT P0, [R0+URZ], R2 ;  /* 0x00000002000075a7 */ /* 0x00452400080011ff */
[----:B----4-:R-:W-:Y:S05]  /*92b0*/  @!P0 NANOSLEEP.SYNCS 0x989680 ;  /* 0x009896800000895d */ /* 0x010fea0003900000 */
[----:B------:R-:W4:Y:S02]  /*92c0*/  @!P0 SYNCS.PHASECHK.TRANS64 P0, [R0+URZ], R2 ;  /* 0x00000002000085a7 */ /* 0x000f2400080010ff */
[----:B----4-:R-:W-:Y:S05]  /*92d0*/  @!P0 BRA `(.L_x_153) ;  /* 0xfffffffc00f08947 */ /* 0x010fea000383ffff */
[----:B------:R-:W-:Y:S05]  /*92e0*/  BRA `(.L_x_154) ;  /* 0xffffffa000c07947 */ /* 0x000fea000383ffff */
.L_x_62:
[----:B------:R-:W-:-:S07]  /*92f0*/  MOV R0, UR6 ;  /* 0x0000000600007c02 */ /* 0x000fce0008000f00 */
.L_x_155:
[----:B-1----:R1:W2:Y:S02]  /*9300*/  SYNCS.PHASECHK.TRANS64.TRYWAIT P0, [R0+URZ], R3 ;  /* 0x00000003000075a7 */ /* 0x0022a400080011ff */
[----:B--2---:R-:W-:Y:S05]  /*9310*/  @!P0 NANOSLEEP.SYNCS 0x989680 ;  /* 0x009896800000895d */ /* 0x004fea0003900000 */
[----:B------:R-:W2:Y:S02]  /*9320*/  @!P0 SYNCS.PHASECHK.TRANS64 P0, [R0+URZ], R3 ;  /* 0x00000003000085a7 */ /* 0x000ea400080010ff */
[----:B--2---:R-:W-:Y:S05]  /*9330*/  @!P0 BRA `(.L_x_155) ;  /* 0xfffffffc00f08947 */ /* 0x004fea000383ffff */
[----:B------:R-:W-:Y:S05]  /*9340*/  BRA `(.L_x_156) ;  /* 0xffffffa000cc7947 */ /* 0x000fea000383ffff */
.L_x_63:
[----:B------:R-:W-:-:S07]  /*9350*/  MOV R0, UR6 ;  /* 0x0000000600007c02 */ /* 0x000fce0008000f00 */
.L_x_157:
[----:B-1----:R1:W2:Y:S02]  /*9360*/  SYNCS.PHASECHK.TRANS64.TRYWAIT P0, [R0+URZ], R3 ;  /* 0x00000003000075a7 */ /* 0x0022a400080011ff */
[----:B--2---:R-:W-:Y:S05]  /*9370*/  @!P0 NANOSLEEP.SYNCS 0x989680 ;  /* 0x009896800000895d */ /* 0x004fea0003900000 */
[----:B------:R-:W2:Y:S02]  /*9380*/  @!P0 SYNCS.PHASECHK.TRANS64 P0, [R0+URZ], R3 ;  /* 0x00000003000085a7 */ /* 0x000ea400080010ff */
[----:B--2---:R-:W-:Y:S05]  /*9390*/  @!P0 BRA `(.L_x_157) ;  /* 0xfffffffc00f08947 */ /* 0x004fea000383ffff */
[----:B------:R-:W-:Y:S05]  /*93a0*/  BRA `(.L_x_158) ;  /* 0xffffffa000d87947 */ /* 0x000fea000383ffff */
.L_x_64:
[----:B-1----:R-:W-:-:S07]  /*93b0*/  MOV R0, UR7 ;  /* 0x0000000700007c02 */ /* 0x002fce0008000f00 */
.L_x_159:
[----:B-1----:R1:W2:Y:S02]  /*93c0*/  SYNCS.PHASECHK.TRANS64.TRYWAIT P0, [R0+URZ], R2 ;  /* 0x00000002000075a7 */ /* 0x0022a400080011ff */
[----:B--2---:R-:W-:Y:S05]  /*93d0*/  @!P0 NANOSLEEP.SYNCS 0x989680 ;  /* 0x009896800000895d */ /* 0x004fea0003900000 */
[----:B------:R-:W2:Y:S02]  /*93e0*/  @!P0 SYNCS.PHASECHK.TRANS64 P0, [R0+URZ], R2 ;  /* 0x00000002000085a7 */ /* 0x000ea400080010ff */
[----:B--2---:R-:W-:Y:S05]  /*93f0*/  @!P0 BRA `(.L_x_159) ;  /* 0xfffffffc00f08947 */ /* 0x004fea000383ffff */
[----:B------:R-:W-:Y:S05]  /*9400*/  BRA `(.L_x_160) ;  /* 0xffffffa000e47947 */ /* 0x000fea000383ffff */
.L_x_69:
[----:B--2---:R2:W3:Y:S02]  /*9410*/  SYNCS.PHASECHK.TRANS64.TRYWAIT P0, [R0+URZ+0xa0], R2 ;  /* 0x0000a002000075a7 */ /* 0x0044e400080011ff */
[----:B---3--:R-:W-:Y:S05]  /*9420*/  @!P0 NANOSLEEP.SYNCS 0x989680 ;  /* 0x009896800000895d */ /* 0x008fea0003900000 */
[----:B------:R-:W3:Y:S02]  /*9430*/  @!P0 SYNCS.PHASECHK.TRANS64 P0, [R0+URZ+0xa0], R2 ;  /* 0x0000a002000085a7 */ /* 0x000ee400080010ff */
[----:B---3--:R-:W-:Y:S05]  /*9440*/  @!P0 BRA `(.L_x_69) ;  /* 0xfffffffc00f08947 */ /* 0x008fea000383ffff */
[----:B------:R-:W-:Y:S05]  /*9450*/  BRA `(.L_x_161) ;  /* 0xffffffa400f07947 */ /* 0x000fea000383ffff */
.L_x_72:
[----:B------:R-:W-:Y:S07]  /*9460*/  MOV R0, UR7 ;  /* 0x0000000700007c02 */ /* 0x000fee0008000f00 */
.L_x_162:
[----:B--2---:R2:W3:Y:S02]  /*9470*/  SYNCS.PHASECHK.TRANS64.TRYWAIT P0, [R0+URZ+0x98], R2 ;  /* 0x00009802000075a7 */ /* 0x0044e400080011ff */
[----:B---3--:R-:W-:Y:S05]  /*9480*/  @!P0 NANOSLEEP.SYNCS 0x989680 ;  /* 0x009896800000895d */ /* 0x008fea0003900000 */
[----:B------:R-:W3:Y:S02]  /*9490*/  @!P0 SYNCS.PHASECHK.TRANS64 P0, [R0+URZ+0x98], R2 ;  /* 0x00009802000085a7 */ /* 0x000ee400080010ff */
[----:B---3--:R-:W-:Y:S05]  /*94a0*/  @!P0 BRA `(.L_x_162) ;  /* 0xfffffffc00f08947 */ /* 0x008fea000383ffff */
[----:B------:R-:W-:Y:S05]  /*94b0*/  BRA `(.L_x_71) ;  /* 0xffffffa800d07947 */ /* 0x000fea000383ffff */
.L_x_75:
[----:B------:R-:W-:Y:S07]  /*94c0*/  MOV R0, UR7 ;  /* 0x0000000700007c02 */ /* 0x000fee0008000f00 */
.L_x_163:
[----:B-1----:R1:W2:Y:S02]  /*94d0*/  SYNCS.PHASECHK.TRANS64.TRYWAIT P0, [R0+URZ+0x70], R14 ;  /* 0x0000700e000075a7 */ /* 0x0022a400080011ff */
[----:B--2---:R-:W-:Y:S05]  /*94e0*/  @!P0 NANOSLEEP.SYNCS 0x989680 ;  /* 0x009896800000895d */ /* 0x004fea0003900000 */
[----:B------:R-:W2:Y:S02]  /*94f0*/  @!P0 SYNCS.PHASECHK.TRANS64 P0, [R0+URZ+0x70], R14 ;  /* 0x0000700e000085a7 */ /* 0x000ea400080010ff */
[----:B--2---:R-:W-:Y:S05]  /*9500*/  @!P0 BRA `(.L_x_163) ;  /* 0xfffffffc00f08947 */ /* 0x004fea000383ffff */
[----:B------:R-:W-:Y:S05]  /*9510*/  BRA `(.L_x_164) ;  /* 0xffffffac00487947 */ /* 0x000fea000383ffff */
.L_x_76:
[----:B------:R-:W-:Y:S07]  /*9520*/  MOV R0, UR7 ;  /* 0x0000000700007c02 */ /* 0x000fee0008000f00 */
.L_x_165:
[----:B-1----:R1:W2:Y:S02]  /*9530*/  SYNCS.PHASECHK.TRANS64.TRYWAIT P0, [R0+URZ+0x78], R14 ;  /* 0x0000780e000075a7 */ /* 0x0022a400080011ff */
[----:B--2---:R-:W-:Y:S05]  /*9540*/  @!P0 NANOSLEEP.SYNCS 0x989680 ;  /* 0x009896800000895d */ /* 0x004fea0003900000 */
[----:B------:R-:W2:Y:S02]  /*9550*/  @!P0 SYNCS.PHASECHK.TRANS64 P0, [R0+URZ+0x78], R14 ;  /* 0x0000780e000085a7 */ /* 0x000ea400080010ff */
[----:B--2---:R-:W-:Y:S05]  /*9560*/  @!P0 BRA `(.L_x_165) ;  /* 0xfffffffc00f08947 */ /* 0x004fea000383ffff */
[----:B------:R-:W-:Y:S05]  /*9570*/  BRA `(.L_x_166) ;  /* 0xffffffac00807947 */ /* 0x000fea000383ffff */
.L_x_77:
[----:B------:R-:W-:Y:S07]  /*9580*/  MOV R0, UR7 ;  /* 0x0000000700007c02 */ /* 0x000fee0008000f00 */
.L_x_167:
[----:B-1----:R1:W2:Y:S02]  /*9590*/  SYNCS.PHASECHK.TRANS64.TRYWAIT P0, [R0+URZ+0x80], R14 ;  /* 0x0000800e000075a7 */ /* 0x0022a400080011ff */
[----:B--2---:R-:W-:Y:S05]  /*95a0*/  @!P0 NANOSLEEP.SYNCS 0x989680 ;  /* 0x009896800000895d */ /* 0x004fea0003900000 */
[----:B------:R-:W2:Y:S02]  /*95b0*/  @!P0 SYNCS.PHASECHK.TRANS64 P0, [R0+URZ+0x80], R14 ;  /* 0x0000800e000085a7 */ /* 0x000ea400080010ff */
[----:B--2---:R-:W-:Y:S05]  /*95c0*/  @!P0 BRA `(.L_x_167) ;  /* 0xfffffffc00f08947 */ /* 0x004fea000383ffff */
[----:B------:R-:W-:Y:S05]  /*95d0*/  BRA `(.L_x_168) ;  /* 0xffffffac00c47947 */ /* 0x000fea000383ffff */
.L_x_78:
[----:B------:R-:W-:Y:S07]  /*95e0*/  MOV R0, UR7 ;  /* 0x0000000700007c02 */ /* 0x000fee0008000f00 */
.L_x_169:
[----:B-1----:R1:W2:Y:S02]  /*95f0*/  SYNCS.PHASECHK.TRANS64.TRYWAIT P0, [R0+URZ+0x88], R14 ;  /* 0x0000880e000075a7 */ /* 0x0022a400080011ff */
[----:B--2---:R-:W-:Y:S05]  /*9600*/  @!P0 NANOSLEEP.SYNCS 0x989680 ;  /* 0x009896800000895d */ /* 0x004fea0003900000 */
[----:B------:R-:W2:Y:S02]  /*9610*/  @!P0 SYNCS.PHASECHK.TRANS64 P0, [R0+URZ+0x88], R14 ;  /* 0x0000880e000085a7 */ /* 0x000ea400080010ff */
[----:B--2---:R-:W-:Y:S05]  /*9620*/  @!P0 BRA `(.L_x_169) ;  /* 0xfffffffc00f08947 */ /* 0x004fea000383ffff */
[----:B------:R-:W-:Y:S05]  /*9630*/  BRA `(.L_x_170) ;  /* 0xffffffb000487947 */ /* 0x000fea000383ffff */
.L_x_80:
[----:B------:R-:W-:-:S07]  /*9640*/  MOV R0, UR7 ;  /* 0x0000000700007c02 */ /* 0x000fce0008000f00 */
.L_x_171:
[----:B-1----:R1:W3:Y:S02]  /*9650*/  SYNCS.PHASECHK.TRANS64.TRYWAIT P0, [R0+URZ+0x70], R2 ;  /* 0x00007002000075a7 */ /* 0x0022e400080011ff */
[----:B---3--:R-:W-:Y:S05]  /*9660*/  @!P0 NANOSLEEP.SYNCS 0x989680 ;  /* 0x009896800000895d */ /* 0x008fea0003900000 */
[----:B------:R-:W3:Y:S02]  /*9670*/  @!P0 SYNCS.PHASECHK.TRANS64 P0, [R0+URZ+0x70], R2 ;  /* 0x00007002000085a7 */ /* 0x000ee400080010ff */
[----:B---3--:R-:W-:Y:S05]  /*9680*/  @!P0 BRA `(.L_x_171) ;  /* 0xfffffffc00f08947 */ /* 0x008fea000383ffff */
[----:B------:R-:W-:Y:S05]  /*9690*/  BRA `(.L_x_172) ;  /* 0xffffffb000b87947 */ /* 0x000fea000383ffff */
.L_x_81:
[----:B-1----:R-:W-:-:S07]  /*96a0*/  MOV R0, UR7 ;  /* 0x0000000700007c02 */ /* 0x002fce0008000f00 */
.L_x_173:
[----:B-1----:R1:W3:Y:S02]  /*96b0*/  SYNCS.PHASECHK.TRANS64.TRYWAIT P0, [R0+URZ+0x78], R2 ;  /* 0x00007802000075a7 */ /* 0x0022e400080011ff */
[----:B---3--:R-:W-:Y:S05]  /*96c0*/  @!P0 NANOSLEEP.SYNCS 0x989680 ;  /* 0x009896800000895d */ /* 0x008fea0003900000 */
[----:B------:R-:W3:Y:S02]  /*96d0*/  @!P0 SYNCS.PHASECHK.TRANS64 P0, [R0+URZ+0x78], R2 ;  /* 0x00007802000085a7 */ /* 0x000ee400080010ff */
[----:B---3--:R-:W-:Y:S05]  /*96e0*/  @!P0 BRA `(.L_x_173) ;  /* 0xfffffffc00f08947 */ /* 0x008fea000383ffff */
[----:B------:R-:W-:Y:S05]  /*96f0*/  BRA `(.L_x_174) ;  /* 0xffffffb000a87947 */ /* 0x000fea000383ffff */
.L_x_82:
[----:B-1----:R-:W-:-:S07]  /*9700*/  MOV R0, UR7 ;  /* 0x0000000700007c02 */ /* 0x002fce0008000f00 */
.L_x_175:
[----:B-1----:R1:W3:Y:S02]  /*9710*/  SYNCS.PHASECHK.TRANS64.TRYWAIT P0, [R0+URZ+0x80], R2 ;  /* 0x00008002000075a7 */ /* 0x0022e400080011ff */
[----:B---3--:R-:W-:Y:S05]  /*9720*/  @!P0 NANOSLEEP.SYNCS 0x989680 ;  /* 0x009896800000895d */ /* 0x008fea0003900000 */
[----:B------:R-:W3:Y:S02]  /*9730*/  @!P0 SYNCS.PHASECHK.TRANS64 P0, [R0+URZ+0x80], R2 ;  /* 0x00008002000085a7 */ /* 0x000ee400080010ff */
[----:B---3--:R-:W-:Y:S05]  /*9740*/  @!P0 BRA `(.L_x_175) ;  /* 0xfffffffc00f08947 */ /* 0x008fea000383ffff */
[----:B------:R-:W-:Y:S05]  /*9750*/  BRA `(.L_x_176) ;  /* 0xffffffb000987947 */ /* 0x000fea000383ffff */
.L_x_84:
[----:B--2---:R2:W4:Y:S02]  /*9760*/  SYNCS.PHASECHK.TRANS64.TRYWAIT P0, [R0+URZ+0xa0], R2 ;  /* 0x0000a002000075a7 */ /* 0x00452400080011ff */
[----:B----4-:R-:W-:Y:S05]  /*9770*/  @!P0 NANOSLEEP.SYNCS 0x989680 ;  /* 0x009896800000895d */ /* 0x010fea0003900000 */
[----:B------:R-:W4:Y:S02]  /*9780*/  @!P0 SYNCS.PHASECHK.TRANS64 P0, [R0+URZ+0xa0], R2 ;  /* 0x0000a002000085a7 */ /* 0x000f2400080010ff */
[----:B----4-:R-:W-:Y:S05]  /*9790*/  @!P0 BRA `(.L_x_84) ;  /* 0xfffffffc00f08947 */ /* 0x010fea000383ffff */
[----:B------:R-:W-:Y:S05]  /*97a0*/  BRA `(.L_x_177) ;  /* 0xffffffb400607947 */ /* 0x000fea000383ffff */
.L_x_95:
[----:B-1----:R-:W-:Y:S04]  /*97b0*/  MOV R2, UR48 ;  /* 0x0000003000027c02 */ /* 0x002fe80008000f00 */
[----:B------:R1:W3:Y:S03]  /*97c0*/  SYNCS.PHASECHK.TRANS64.TRYWAIT P1, [R2+URZ+0x50], R3 ;  /* 0x00005003020075a7 */ /* 0x0002e600080211ff */
[----:B---3--:R-:W-:Y:S05]  /*97d0*/  @!P1 NANOSLEEP.SYNCS 0x989680 ;  /* 0x009896800000995d */ /* 0x008fea0003900000 */
[----:B------:R-:W3:Y:S02]  /*97e0*/  @!P1 SYNCS.PHASECHK.TRANS64 P1, [R2+URZ+0x50], R3 ;  /* 0x00005003020095a7 */ /* 0x000ee400080210ff */
[----:B---3--:R-:W-:Y:S05]  /*97f0*/  @!P1 BRA `(.L_x_95) ;  /* 0xfffffffc00ec9947 */ /* 0x008fea000383ffff */
[----:B------:R-:W-:Y:S05]  /*9800*/  BRA `(.L_x_94) ;  /* 0xffffffc0006c7947 */ /* 0x000fea000383ffff */
.L_x_97:
[----:B-1----:R1:W4:Y:S02]  /*9810*/  SYNCS.PHASECHK.TRANS64.TRYWAIT P0, [R64+URZ+0xc0], R0 ;  /* 0x0000c000400075a7 */ /* 0x00232400080011ff */
[----:B----4-:R-:W-:Y:S05]  /*9820*/  @!P0 NANOSLEEP.SYNCS 0x989680 ;  /* 0x009896800000895d */ /* 0x010fea0003900000 */
[----:B------:R-:W4:Y:S02]  /*9830*/  @!P0 SYNCS.PHASECHK.TRANS64 P0, [R64+URZ+0xc0], R0 ;  /* 0x0000c000400085a7 */ /* 0x000f2400080010ff */
[----:B----4-:R-:W-:Y:S05]  /*9840*/  @!P0 BRA `(.L_x_97) ;  /* 0xfffffffc00f08947 */ /* 0x010fea000383ffff */
[----:B------:R-:W-:Y:S05]  /*9850*/  BRA `(.L_x_96) ;  /* 0xffffffc000947947 */ /* 0x000fea000383ffff */
.L_x_106:
[----:B--2---:R2:W4:Y:S02]  /*9860*/  SYNCS.PHASECHK.TRANS64.TRYWAIT P0, [R2+URZ+0x50], R0 ;  /* 0x00005000020075a7 */ /* 0x00452400080011ff */
[----:B----4-:R-:W-:Y:S05]  /*9870*/  @!P0 NANOSLEEP.SYNCS 0x989680 ;  /* 0x009896800000895d */ /* 0x010fea0003900000 */
[----:B------:R-:W4:Y:S02]  /*9880*/  @!P0 SYNCS.PHASECHK.TRANS64 P0, [R2+URZ+0x50], R0 ;  /* 0x00005000020085a7 */ /* 0x000f2400080010ff */
[----:B----4-:R-:W-:Y:S05]  /*9890*/  @!P0 BRA `(.L_x_106) ;  /* 0xfffffffc00f08947 */ /* 0x010fea000383ffff */
[----:B------:R-:W-:Y:S05]  /*98a0*/  BRA `(.L_x_105) ;  /* 0xffffffcc00707947 */ /* 0x000fea000383ffff */
.L_x_114:
[----:B--2---:R2:W4:Y:S02]  /*98b0*/  SYNCS.PHASECHK.TRANS64.TRYWAIT P0, [R0+URZ+0x50], R6 ;  /* 0x00005006000075a7 */ /* 0x00452400080011ff */
[----:B----4-:R-:W-:Y:S05]  /*98c0*/  @!P0 NANOSLEEP.SYNCS 0x989680 ;  /* 0x009896800000895d */ /* 0x010fea0003900000 */
[----:B------:R-:W4:Y:S02]  /*98d0*/  @!P0 SYNCS.PHASECHK.TRANS64 P0, [R0+URZ+0x50], R6 ;  /* 0x00005006000085a7 */ /* 0x000f2400080010ff */
[----:B----4-:R-:W-:Y:S05]  /*98e0*/  @!P0 BRA `(.L_x_114) ;  /* 0xfffffffc00f08947 */ /* 0x010fea000383ffff */
[----:B------:R-:W-:Y:S05]  /*98f0*/  BRA `(.L_x_113) ;  /* 0xffffffd800707947 */ /* 0x000fea000383ffff */
.L_x_122:
[----:B--2---:R2:W4:Y:S02]  /*9900*/  SYNCS.PHASECHK.TRANS64.TRYWAIT P0, [R0+URZ+0x50], R5 ;  /* 0x00005005000075a7 */ /* 0x00452400080011ff */
[----:B----4-:R-:W-:Y:S05]  /*9910*/  @!P0 NANOSLEEP.SYNCS 0x989680 ;  /* 0x009896800000895d */ /* 0x010fea0003900000 */
[----:B------:R-:W4:Y:S02]  /*9920*/  @!P0 SYNCS.PHASECHK.TRANS64 P0, [R0+URZ+0x50], R5 ;  /* 0x00005005000085a7 */ /* 0x000f2400080010ff */
[----:B----4-:R-:W-:Y:S05]  /*9930*/  @!P0 BRA `(.L_x_122) ;  /* 0xfffffffc00f08947 */ /* 0x010fea000383ffff */
[----:B------:R-:W-:Y:S05]  /*9940*/  BRA `(.L_x_121) ;  /* 0xffffffe400707947 */ /* 0x000fea000383ffff */
        .weak           $__internal_0_$__cuda_sm10x_tcgen05_guardrail_trap_col_being_dealloced_not_returned_by_alloc
        .type           $__internal_0_$__cuda_sm10x_tcgen05_guardrail_trap_col_being_dealloced_not_returned_by_alloc,@function
        .size           $__internal_0_$__cuda_sm10x_tcgen05_guardrail_trap_col_being_dealloced_not_returned_by_alloc,($__internal_1_$__cuda_sm10x_tcgen05_guardrail_trap_phase_invalid_during_alloc - $__internal_0_$__cuda_sm10x_tcgen05_guardrail_trap_col_being_dealloced_not_returned_by_alloc)
$__internal_0_$__cuda_sm10x_tcgen05_guardrail_trap_col_being_dealloced_not_returned_by_alloc:
[----:B------:R-:W-:Y:S05]  /*9950*/  BPT.TRAP 0x1 ;  /* 0x000000040000795c */ /* 0x000fea0000300000 */
[----:B------:R-:W-:-:S04]  /*9960*/  HFMA2 R3, -RZ, RZ, 0, 0 ;  /* 0x00000000ff037431 */ /* 0x000fc800000001ff */
[----:B------:R-:W-:Y:S05]  /*9970*/  RET.REL.NODEC R2 `(_ZN7cutlass13device_kernelINS_4gemm6kernel13GemmUniversalIN4cute5tupleIJiiiiEEENS1_10collective13CollectiveMmaINS1_35MainloopSm100TmaUmmaWarpSpecializedILi5ELi2ELi4ENS5_IJNS4_1CILi1EEESB_SB_EEEEENS5_IJNSA_ILi128EEESE_NSA_ILi64EEEEEENS_6half_tENS5_IJlSB_lEEESH_SI_NS4_8TiledMMAINS4_8MMA_AtomIJNS4_20SM100_MMA_F16BF16_SSISH_SH_fLi128ELi128ELNS4_4UMMA5MajorE0ELSN_0ELNSM_7ScaleInE0ELSO_0EEEEEENS4_6LayoutISC_NS5_IJNSA_ILi0EEESS_SS_EEEEENS5_IJNS4_10UnderscoreESV_SV_EEEEENS4_13SM90_TMA_LOADENS4_14ComposedLayoutINS4_7SwizzleILi3ELi4ELi3EEENS4_18smem_ptr_flag_bitsILi16EEENSR_INS5_IJNSA_ILi8EEESF_EEENS5_IJSF_SB_EEEEEEEvNS4_8identityESY_S18_vS19_EENS_8epilogue10collective18CollectiveEpilogueINS1B_23Sm100TmaWarpSpecializedILi4ELi2ELi32ELb1ELb0EEEJSG_NS5_IJNSR_ISE_SB_EENSR_INSA_ILi32EEESB_EEEEESH_SI_SH_SI_NS1B_6fusion15FusionCallbacksIS1F_NS1K_17LinearCombinationISH_fSH_fLNS_15FloatRoundStyleE2EEESG_S1J_JEEENS4_5SM1004TMEM4LOAD26SM100_TMEM_LOAD_32dp32b32xESY_NSZ_INS10_ILi2ELi4ELi3EEES13_NSR_INS5_IJS14_S1H_EEENS5_IJS1H_SB_EEEEEEENS4_39AutoVectorizingCopyWithAssumedAlignmentILi128EEENS4_14SM90_TMA_STOREES1Y_S20_S20_EEEvvEEEEvNT_6ParamsE) ;  /* 0xffffff6402a07950 */ /* 0x000fea0003c3ffff */
        .weak           $__internal_1_$__cuda_sm10x_tcgen05_guardrail_trap_phase_invalid_during_alloc
        .type           $__internal_1_$__cuda_sm10x_tcgen05_guardrail_trap_phase_invalid_during_alloc,@function
        .size           $__internal_1_$__cuda_sm10x_tcgen05_guardrail_trap_phase_invalid_during_alloc,($__internal_2_$__cuda_sm10x_tcgen05_guardrail_trap_unallocated_columns_being_dealloced - $__internal_1_$__cuda_sm10x_tcgen05_guardrail_trap_phase_invalid_during_alloc)
$__internal_1_$__cuda_sm10x_tcgen05_guardrail_trap_phase_invalid_during_alloc:
[----:B------:R-:W-:Y:S05]  /*9980*/  BPT.TRAP 0x1 ;  /* 0x000000040000795c */ /* 0x000fea0000300000 */
[----:B------:R-:W-:-:S04]  /*9990*/  MOV R3, 0x0 ;  /* 0x0000000000037802 */ /* 0x000fc80000000f00 */
[----:B------:R-:W-:Y:S05]  /*99a0*/  RET.REL.NODEC R2 `(_ZN7cutlass13device_kernelINS_4gemm6kernel13GemmUniversalIN4cute5tupleIJiiiiEEENS1_10collective13CollectiveMmaINS1_35MainloopSm100TmaUmmaWarpSpecializedILi5ELi2ELi4ENS5_IJNS4_1CILi1EEESB_SB_EEEEENS5_IJNSA_ILi128EEESE_NSA_ILi64EEEEEENS_6half_tENS5_IJlSB_lEEESH_SI_NS4_8TiledMMAINS4_8MMA_AtomIJNS4_20SM100_MMA_F16BF16_SSISH_SH_fLi128ELi128ELNS4_4UMMA5MajorE0ELSN_0ELNSM_7ScaleInE0ELSO_0EEEEEENS4_6LayoutISC_NS5_IJNSA_ILi0EEESS_SS_EEEEENS5_IJNS4_10UnderscoreESV_SV_EEEEENS4_13SM90_TMA_LOADENS4_14ComposedLayoutINS4_7SwizzleILi3ELi4ELi3EEENS4_18smem_ptr_flag_bitsILi16EEENSR_INS5_IJNSA_ILi8EEESF_EEENS5_IJSF_SB_EEEEEEEvNS4_8identityESY_S18_vS19_EENS_8epilogue10collective18CollectiveEpilogueINS1B_23Sm100TmaWarpSpecializedILi4ELi2ELi32ELb1ELb0EEEJSG_NS5_IJNSR_ISE_SB_EENSR_INSA_ILi32EEESB_EEEEESH_SI_SH_SI_NS1B_6fusion15FusionCallbacksIS1F_NS1K_17LinearCombinationISH_fSH_fLNS_15FloatRoundStyleE2EEESG_S1J_JEEENS4_5SM1004TMEM4LOAD26SM100_TMEM_LOAD_32dp32b32xESY_NSZ_INS10_ILi2ELi4ELi3EEES13_NSR_INS5_IJS14_S1H_EEENS5_IJS1H_SB_EEEEEEENS4_39AutoVectorizingCopyWithAssumedAlignmentILi128EEENS4_14SM90_TMA_STOREES1Y_S20_S20_EEEvvEEEEvNT_6ParamsE) ;  /* 0xffffff6402947950 */ /* 0x000fea0003c3ffff */
        .weak           $__internal_2_$__cuda_sm10x_tcgen05_guardrail_trap_unallocated_columns_being_dealloced
        .type           $__internal_2_$__cuda_sm10x_tcgen05_guardrail_trap_unallocated_columns_being_dealloced,@function
        .size           $__internal_2_$__cuda_sm10x_tcgen05_guardrail_trap_unallocated_columns_being_dealloced,(.L_x_179 - $__internal_2_$__cuda_sm10x_tcgen05_guardrail_trap_unallocated_columns_being_dealloced)
$__internal_2_$__cuda_sm10x_tcgen05_guardrail_trap_unallocated_columns_being_dealloced:
[----:B------:R-:W-:Y:S05]  /*99b0*/  BPT.TRAP 0x1 ;  /* 0x000000040000795c */ /* 0x000fea0000300000 */
[----:B------:R-:W-:-:S04]  /*99c0*/  HFMA2 R3, -RZ, RZ, 0, 0 ;  /* 0x00000000ff037431 */ /* 0x000fc800000001ff */
[----:B------:R-:W-:Y:S05]  /*99d0*/  RET.REL.NODEC R2 `(_ZN7cutlass13device_kernelINS_4gemm6kernel13GemmUniversalIN4cute5tupleIJiiiiEEENS1_10collective13CollectiveMmaINS1_35MainloopSm100TmaUmmaWarpSpecializedILi5ELi2ELi4ENS5_IJNS4_1CILi1EEESB_SB_EEEEENS5_IJNSA_ILi128EEESE_NSA_ILi64EEEEEENS_6half_tENS5_IJlSB_lEEESH_SI_NS4_8TiledMMAINS4_8MMA_AtomIJNS4_20SM100_MMA_F16BF16_SSISH_SH_fLi128ELi128ELNS4_4UMMA5MajorE0ELSN_0ELNSM_7ScaleInE0ELSO_0EEEEEENS4_6LayoutISC_NS5_IJNSA_ILi0EEESS_SS_EEEEENS5_IJNS4_10UnderscoreESV_SV_EEEEENS4_13SM90_TMA_LOADENS4_14ComposedLayoutINS4_7SwizzleILi3ELi4ELi3EEENS4_18smem_ptr_flag_bitsILi16EEENSR_INS5_IJNSA_ILi8EEESF_EEENS5_IJSF_SB_EEEEEEEvNS4_8identityESY_S18_vS19_EENS_8epilogue10collective18CollectiveEpilogueINS1B_23Sm100TmaWarpSpecializedILi4ELi2ELi32ELb1ELb0EEEJSG_NS5_IJNSR_ISE_SB_EENSR_INSA_ILi32EEESB_EEEEESH_SI_SH_SI_NS1B_6fusion15FusionCallbacksIS1F_NS1K_17LinearCombinationISH_fSH_fLNS_15FloatRoundStyleE2EEESG_S1J_JEEENS4_5SM1004TMEM4LOAD26SM100_TMEM_LOAD_32dp32b32xESY_NSZ_INS10_ILi2ELi4ELi3EEES13_NSR_INS5_IJS14_S1H_EEENS5_IJS1H_SB_EEEEEEENS4_39AutoVectorizingCopyWithAssumedAlignmentILi128EEENS4_14SM90_TMA_STOREES1Y_S20_S20_EEEvvEEEEvNT_6ParamsE) ;  /* 0xffffff6402887950 */ /* 0x000fea0003c3ffff */
.L_x_178:
[----:B------:R-:W-:-:S00]  /*99e0*/  BRA `(.L_x_178) ;  /* 0xfffffffc00fc7947 */ /* 0x000fc0000383ffff */
[----:B------:R-:W-:-:S00]  /*99f0*/  NOP ;  /* 0x0000000000007918 */ /* 0x000fc00000000000 */
        /* <DEDUP_REMOVED lines=8> */
.L_x_179:


//--------------------- .nv.global.init           --------------------------
	.section	.nv.global.init,"aw",@progbits
.nv.global.init:
	.type		$str$27,@object
	.size		$str$27,($str$28 - $str$27)
$str$27:
        /*0000*/ 	.byte	0x28, 0x61, 0x64, 0x64, 0x72, 0x65, 0x73, 0x73, 0x20, 0x26, 0x20, 0x6d, 0x61, 0x73, 0x6b, 0x29
        /*0010*/ 	.byte	0x20, 0x3d, 0x3d, 0x20, 0x30, 0x00
	.type		$str$28,@object
	.size		$str$28,($str$26 - $str$28)
$str$28:
        /*0016*/ 	.byte	0x2f, 0x74, 0x6d, 0x70, 0x2f, 0x63, 0x75, 0x74, 0x6c, 0x61, 0x73, 0x73, 0x5f, 0x73, 0x77, 0x65
        /*0026*/ 	.byte	0x65, 0x70, 0x5f, 0x73, 0x72, 0x63, 0x2f, 0x69, 0x6e, 0x63, 0x6c, 0x75, 0x64, 0x65, 0x2f, 0x63
        /*0036*/ 	.byte	0x75, 0x74, 0x65, 0x2f, 0x70, 0x6f, 0x69, 0x6e, 0x74, 0x65, 0x72, 0x5f, 0x66, 0x6c, 0x61, 0x67
        /*0046*/ 	.byte	0x67, 0x65, 0x64, 0x2e, 0x68, 0x70, 0x70, 0x00
	.type		$str$26,@object
	.size		$str$26,($str$25 - $str$26)
$str$26:
        /*004e*/ 	.byte	0x2f, 0x74, 0x6d, 0x70, 0x2f, 0x63, 0x75, 0x74, 0x6c, 0x61, 0x73, 0x73, 0x5f, 0x73, 0x77, 0x65
        /*005e*/ 	.byte	0x65, 0x70, 0x5f, 0x73, 0x72, 0x63, 0x2f, 0x69, 0x6e, 0x63, 0x6c, 0x75, 0x64, 0x65, 0x2f, 0x63
        /*006e*/ 	.byte	0x75, 0x74, 0x65, 0x2f, 0x61, 0x74, 0x6f, 0x6d, 0x2f, 0x63, 0x6f, 0x70, 0x79, 0x5f, 0x74, 0x72
        /*007e*/ 	.byte	0x61, 0x69, 0x74, 0x73, 0x5f, 0x73, 0x6d, 0x31, 0x30, 0x30, 0x2e, 0x68, 0x70, 0x70, 0x00
	.type		$str$25,@object
	.size		$str$25,(__unnamed_1 - $str$25)
$str$25:
        /*008d*/ 	.byte	0x28, 0x28, 0x75, 0x69, 0x6e, 0x74, 0x33, 0x32, 0x5f, 0x74, 0x28, 0x74, 0x68, 0x72, 0x65, 0x61
        /*009d*/ 	.byte	0x64, 0x49, 0x64, 0x78, 0x2e, 0x78, 0x29, 0x20, 0x2f, 0x20, 0x33, 0x32, 0x29, 0x20, 0x25, 0x20
        /*00ad*/ 	.byte	0x34, 0x29, 0x20, 0x3d, 0x3d, 0x20, 0x28, 0x28, 0x28, 0x74, 0x6d, 0x65, 0x6d, 0x5f, 0x61, 0x64
        /*00bd*/ 	.byte	0x64, 0x72, 0x20, 0x3e, 0x3e, 0x20, 0x31, 0x36, 0x29, 0x20, 0x2f, 0x20, 0x33, 0x32, 0x29, 0x20
        /*00cd*/ 	.byte	0x25, 0x20, 0x34, 0x29, 0x00
	.type		__unnamed_1,@object
	.size		__unnamed_1,(__unnamed_2 - __unnamed_1)
__unnamed_1:
        /*00d2*/ 	.byte	0x61, 0x75, 0x74, 0x6f, 0x20, 0x63, 0x75, 0x74, 0x65, 0x3a, 0x3a, 0x61, 0x73, 0x5f, 0x70, 0x6f
        /* <DEDUP_REMOVED lines=24> */
        /*0262*/ 	.byte	0x3e, 0x3e, 0x3e, 0x3e, 0x5d, 0x00
	.type		__unnamed_2,@object
	.size		__unnamed_2,(.L_2 - __unnamed_2)
__unnamed_2:
        /* <DEDUP_REMOVED lines=42> */
        /*0508*/ 	.byte	0x3e, 0x3e, 0x5d, 0x00
.L_2:


//--------------------- .nv.shared._ZN7cutlass13device_kernelINS_4gemm6kernel13GemmUniversalIN4cute5tupleIJiiiiEEENS1_10collective13CollectiveMmaINS1_35MainloopSm100TmaUmmaWarpSpecializedILi5ELi2ELi4ENS5_IJNS4_1CILi1EEESB_SB_EEEEENS5_IJNSA_ILi128EEESE_NSA_ILi64EEEEEENS_6half_tENS5_IJlSB_lEEESH_SI_NS4_8TiledMMAINS4_8MMA_AtomIJNS4_20SM100_MMA_F16BF16_SSISH_SH_fLi128ELi128ELNS4_4UMMA5MajorE0ELSN_0ELNSM_7ScaleInE0ELSO_0EEEEEENS4_6LayoutISC_NS5_IJNSA_ILi0EEESS_SS_EEEEENS5_IJNS4_10UnderscoreESV_SV_EEEEENS4_13SM90_TMA_LOADENS4_14ComposedLayoutINS4_7SwizzleILi3ELi4ELi3EEENS4_18smem_ptr_flag_bitsILi16EEENSR_INS5_IJNSA_ILi8EEESF_EEENS5_IJSF_SB_EEEEEEEvNS4_8identityESY_S18_vS19_EENS_8epilogue10collective18CollectiveEpilogueINS1B_23Sm100TmaWarpSpecializedILi4ELi2ELi32ELb1ELb0EEEJSG_NS5_IJNSR_ISE_SB_EENSR_INSA_ILi32EEESB_EEEEESH_SI_SH_SI_NS1B_6fusion15FusionCallbacksIS1F_NS1K_17LinearCombinationISH_fSH_fLNS_15FloatRoundStyleE2EEESG_S1J_JEEENS4_5SM1004TMEM4LOAD26SM100_TMEM_LOAD_32dp32b32xESY_NSZ_INS10_ILi2ELi4ELi3EEES13_NSR_INS5_IJS14_S1H_EEENS5_IJS1H_SB_EEEEEEENS4_39AutoVectorizingCopyWithAssumedAlignmentILi128EEENS4_14SM90_TMA_STOREES1Y_S20_S20_EEEvvEEEEvNT_6ParamsE --------------------------
	.section	.nv.shared._ZN7cutlass13device_kernelINS_4gemm6kernel13GemmUniversalIN4cute5tupleIJiiiiEEENS1_10collective13CollectiveMmaINS1_35MainloopSm100TmaUmmaWarpSpecializedILi5ELi2ELi4ENS5_IJNS4_1CILi1EEESB_SB_EEEEENS5_IJNSA_ILi128EEESE_NSA_ILi64EEEEEENS_6half_tENS5_IJlSB_lEEESH_SI_NS4_8TiledMMAINS4_8MMA_AtomIJNS4_20SM100_MMA_F16BF16_SSISH_SH_fLi128ELi128ELNS4_4UMMA5MajorE0ELSN_0ELNSM_7ScaleInE0ELSO_0EEEEEENS4_6LayoutISC_NS5_IJNSA_ILi0EEESS_SS_EEEEENS5_IJNS4_10UnderscoreESV_SV_EEEEENS4_13SM90_TMA_LOADENS4_14ComposedLayoutINS4_7SwizzleILi3ELi4ELi3EEENS4_18smem_ptr_flag_bitsILi16EEENSR_INS5_IJNSA_ILi8EEESF_EEENS5_IJSF_SB_EEEEEEEvNS4_8identityESY_S18_vS19_EENS_8epilogue10collective18CollectiveEpilogueINS1B_23Sm100TmaWarpSpecializedILi4ELi2ELi32ELb1ELb0EEEJSG_NS5_IJNSR_ISE_SB_EENSR_INSA_ILi32EEESB_EEEEESH_SI_SH_SI_NS1B_6fusion15FusionCallbacksIS1F_NS1K_17LinearCombinationISH_fSH_fLNS_15FloatRoundStyleE2EEESG_S1J_JEEENS4_5SM1004TMEM4LOAD26SM100_TMEM_LOAD_32dp32b32xESY_NSZ_INS10_ILi2ELi4ELi3EEES13_NSR_INS5_IJS14_S1H_EEENS5_IJS1H_SB_EEEEEEENS4_39AutoVectorizingCopyWithAssumedAlignmentILi128EEENS4_14SM90_TMA_STOREES1Y_S20_S20_EEEvvEEEEvNT_6ParamsE,"aw",@nobits
	.sectionflags	@""
	.align	16
	.zero		1024


//--------------------- .nv.shared.reserved.0     --------------------------
	.section	.nv.shared.reserved.0,"aw",@nobits
	.weak		__nv_reservedSMEM_offset_0_alias
	.size		__nv_reservedSMEM_offset_0_alias, 0, 64
	.other		__nv_reservedSMEM_offset_0_alias,@"STO_CUDA_RESERVED_SHARED STV_DEFAULT"
__nv_reservedSMEM_offset_0_alias:
	.zero		0
.nv.shared.reserved.0:
	.zero		64
	.weak		__nv_reservedSMEM_tcgen05_partition
	.type		__nv_reservedSMEM_tcgen05_partition,@object
	.size		__nv_reservedSMEM_tcgen05_partition,(.L_0 - __nv_reservedSMEM_tcgen05_partition)
__nv_reservedSMEM_tcgen05_partition:
	.zero		32
.L_0:


//--------------------- .nv.global                --------------------------
	.section	.nv.global,"aw",@nobits
.nv.global:
	.type		_ZN39_INTERNAL_385b0cd4_4_k_cu_7307b485_67094cute1_E,@object
	.size		_ZN39_INTERNAL_385b0cd4_4_k_cu_7307b485_67094cute1_E,(_ZN39_INTERNAL_385b0cd4_4_k_cu_7307b485_67094cuda3std3__45__cpo6cbeginE - _ZN39_INTERNAL_385b0cd4_4_k_cu_7307b485_67094cute1_E)
_ZN39_INTERNAL_385b0cd4_4_k_cu_7307b485_67094cute1_E:
	.zero		1
	.type		_ZN39_INTERNAL_385b0cd4_4_k_cu_7307b485_67094cuda3std3__45__cpo6cbeginE,@object
	.size		_ZN39_INTERNAL_385b0cd4_4_k_cu_7307b485_67094cuda3std3__45__cpo6cbeginE,(_ZN39_INTERNAL_385b0cd4_4_k_cu_7307b485_67094cuda3std3__48in_placeE - _ZN39_INTERNAL_385b0cd4_4_k_cu_7307b485_67094cuda3std3__45__cpo6cbeginE)
_ZN39_INTERNAL_385b0cd4_4_k_cu_7307b485_67094cuda3std3__45__cpo6cbeginE:
	.zero		1
	.type		_ZN39_INTERNAL_385b0cd4_4_k_cu_7307b485_67094cuda3std3__48in_placeE,@object
	.size		_ZN39_INTERNAL_385b0cd4_4_k_cu_7307b485_67094cuda3std3__48in_placeE,(_ZN39_INTERNAL_385b0cd4_4_k_cu_7307b485_67094cuda3std6ranges3__45__cpo9iter_moveE - _ZN39_INTERNAL_385b0cd4_4_k_cu_7307b485_67094cuda3std3__48in_placeE)
_ZN39_INTERNAL_385b0cd4_4_k_cu_7307b485_67094cuda3std3__48in_placeE:
	.zero		1
	.type		_ZN39_INTERNAL_385b0cd4_4_k_cu_7307b485_67094cuda3std6ranges3__45__cpo9iter_moveE,@object
	.size		_ZN39_INTERNAL_385b0cd4_4_k_cu_7307b485_67094cuda3std6ranges3__45__cpo9iter_moveE,(_ZN39_INTERNAL_385b0cd4_4_k_cu_7307b485_67094cuda3std3__45__cpo5beginE - _ZN39_INTERNAL_385b0cd4_4_k_cu_7307b485_67094cuda3std6ranges3__45__cpo9iter_moveE)
_ZN39_INTERNAL_385b0cd4_4_k_cu_7307b485_67094cuda3std6ranges3__45__cpo9iter_moveE:
	.zero		1
	.type		_ZN39_INTERNAL_385b0cd4_4_k_cu_7307b485_67094cuda3std3__45__cpo5beginE,@object
	.size		_ZN39_INTERNAL_385b0cd4_4_k_cu_7307b485_67094cuda3std3__45__cpo5beginE,(_ZN39_INTERNAL_385b0cd4_4_k_cu_7307b485_67094cuda3std3__441_GLOBAL__N__385b0cd4_4_k_cu_7307b485_67096ignoreE - _ZN39_INTERNAL_385b0cd4_4_k_cu_7307b485_67094cuda3std3__45__cpo5beginE)
_ZN39_INTERNAL_385b0cd4_4_k_cu_7307b485_67094cuda3std3__45__cpo5beginE:
	.zero		1
	.type		_ZN39_INTERNAL_385b0cd4_4_k_cu_7307b485_67094cuda3std3__441_GLOBAL__N__385b0cd4_4_k_cu_7307b485_67096ignoreE,@object
	.size		_ZN39_INTERNAL_385b0cd4_4_k_cu_7307b485_67094cuda3std3__441_GLOBAL__N__385b0cd4_4_k_cu_7307b485_67096ignoreE,(_ZN39_INTERNAL_385b0cd4_4_k_cu_7307b485_67094cute7productE - _ZN39_INTERNAL_385b0cd4_4_k_cu_7307b485_67094cuda3std3__441_GLOBAL__N__385b0cd4_4_k_cu_7307b485_67096ignoreE)
_ZN39_INTERNAL_385b0cd4_4_k_cu_7307b485_67094cuda3std3__441_GLOBAL__N__385b0cd4_4_k_cu_7307b485_67096ignoreE:
	.zero		1
	.type		_ZN39_INTERNAL_385b0cd4_4_k_cu_7307b485_67094cute7productE,@object
	.size		_ZN39_INTERNAL_385b0cd4_4_k_cu_7307b485_67094cute7productE,(_ZN39_INTERNAL_385b0cd4_4_k_cu_7307b485_67094cuda3std3__45__cpo3endE - _ZN39_INTERNAL_385b0cd4_4_k_cu_7307b485_67094cute7productE)
_ZN39_INTERNAL_385b0cd4_4_k_cu_7307b485_67094cute7productE:
	.zero		1
	.type		_ZN39_INTERNAL_385b0cd4_4_k_cu_7307b485_67094cuda3std3__45__cpo3endE,@object
	.size		_ZN39_INTERNAL_385b0cd4_4_k_cu_7307b485_67094cuda3std3__45__cpo3endE,(_ZN39_INTERNAL_385b0cd4_4_k_cu_7307b485_67094cuda3std3__419piecewise_constructE - _ZN39_INTERNAL_385b0cd4_4_k_cu_7307b485_67094cuda3std3__45__cpo3endE)
_ZN39_INTERNAL_385b0cd4_4_k_cu_7307b485_67094cuda3std3__45__cpo3endE:
	.zero		1
	.type		_ZN39_INTERNAL_385b0cd4_4_k_cu_7307b485_67094cuda3std3__419piecewise_constructE,@object
	.size		_ZN39_INTERNAL_385b0cd4_4_k_cu_7307b485_67094cuda3std3__419piecewise_constructE,(_ZN39_INTERNAL_385b0cd4_4_k_cu_7307b485_67094cuda3std3__45__cpo4cendE - _ZN39_INTERNAL_385b0cd4_4_k_cu_7307b485_67094cuda3std3__419piecewise_constructE)
_ZN39_INTERNAL_385b0cd4_4_k_cu_7307b485_67094cuda3std3__419piecewise_constructE:
	.zero		1
	.type		_ZN39_INTERNAL_385b0cd4_4_k_cu_7307b485_67094cuda3std3__45__cpo4cendE,@object
	.size		_ZN39_INTERNAL_385b0cd4_4_k_cu_7307b485_67094cuda3std3__45__cpo4cendE,(_ZN39_INTERNAL_385b0cd4_4_k_cu_7307b485_67094cuda3std6ranges3__45__cpo4swapE - _ZN39_INTERNAL_385b0cd4_4_k_cu_7307b485_67094cuda3std3__45__cpo4cendE)
_ZN39_INTERNAL_385b0cd4_4_k_cu_7307b485_67094cuda3std3__45__cpo4cendE:
	.zero		1
	.type		_ZN39_INTERNAL_385b0cd4_4_k_cu_7307b485_67094cuda3std6ranges3__45__cpo4swapE,@object
	.size		_ZN39_INTERNAL_385b0cd4_4_k_cu_7307b485_67094cuda3std6ranges3__45__cpo4swapE,(.L_10 - _ZN39_INTERNAL_385b0cd4_4_k_cu_7307b485_67094cuda3std6ranges3__45__cpo4swapE)
_ZN39_INTERNAL_385b0cd4_4_k_cu_7307b485_67094cuda3std6ranges3__45__cpo4swapE:
	.zero		1
.L_10:


//--------------------- .nv.constant0._ZN7cutlass13device_kernelINS_4gemm6kernel13GemmUniversalIN4cute5tupleIJiiiiEEENS1_10collective13CollectiveMmaINS1_35MainloopSm100TmaUmmaWarpSpecializedILi5ELi2ELi4ENS5_IJNS4_1CILi1EEESB_SB_EEEEENS5_IJNSA_ILi128EEESE_NSA_ILi64EEEEEENS_6half_tENS5_IJlSB_lEEESH_SI_NS4_8TiledMMAINS4_8MMA_AtomIJNS4_20SM100_MMA_F16BF16_SSISH_SH_fLi128ELi128ELNS4_4UMMA5MajorE0ELSN_0ELNSM_7ScaleInE0ELSO_0EEEEEENS4_6LayoutISC_NS5_IJNSA_ILi0EEESS_SS_EEEEENS5_IJNS4_10UnderscoreESV_SV_EEEEENS4_13SM90_TMA_LOADENS4_14ComposedLayoutINS4_7SwizzleILi3ELi4ELi3EEENS4_18smem_ptr_flag_bitsILi16EEENSR_INS5_IJNSA_ILi8EEESF_EEENS5_IJSF_SB_EEEEEEEvNS4_8identityESY_S18_vS19_EENS_8epilogue10collective18CollectiveEpilogueINS1B_23Sm100TmaWarpSpecializedILi4ELi2ELi32ELb1ELb0EEEJSG_NS5_IJNSR_ISE_SB_EENSR_INSA_ILi32EEESB_EEEEESH_SI_SH_SI_NS1B_6fusion15FusionCallbacksIS1F_NS1K_17LinearCombinationISH_fSH_fLNS_15FloatRoundStyleE2EEESG_S1J_JEEENS4_5SM1004TMEM4LOAD26SM100_TMEM_LOAD_32dp32b32xESY_NSZ_INS10_ILi2ELi4ELi3EEES13_NSR_INS5_IJS14_S1H_EEENS5_IJS1H_SB_EEEEEEENS4_39AutoVectorizingCopyWithAssumedAlignmentILi128EEENS4_14SM90_TMA_STOREES1Y_S20_S20_EEEvvEEEEvNT_6ParamsE --------------------------
	.section	.nv.constant0._ZN7cutlass13device_kernelINS_4gemm6kernel13GemmUniversalIN4cute5tupleIJiiiiEEENS1_10collective13CollectiveMmaINS1_35MainloopSm100TmaUmmaWarpSpecializedILi5ELi2ELi4ENS5_IJNS4_1CILi1EEESB_SB_EEEEENS5_IJNSA_ILi128EEESE_NSA_ILi64EEEEEENS_6half_tENS5_IJlSB_lEEESH_SI_NS4_8TiledMMAINS4_8MMA_AtomIJNS4_20SM100_MMA_F16BF16_SSISH_SH_fLi128ELi128ELNS4_4UMMA5MajorE0ELSN_0ELNSM_7ScaleInE0ELSO_0EEEEEENS4_6LayoutISC_NS5_IJNSA_ILi0EEESS_SS_EEEEENS5_IJNS4_10UnderscoreESV_SV_EEEEENS4_13SM90_TMA_LOADENS4_14ComposedLayoutINS4_7SwizzleILi3ELi4ELi3EEENS4_18smem_ptr_flag_bitsILi16EEENSR_INS5_IJNSA_ILi8EEESF_EEENS5_IJSF_SB_EEEEEEEvNS4_8identityESY_S18_vS19_EENS_8epilogue10collective18CollectiveEpilogueINS1B_23Sm100TmaWarpSpecializedILi4ELi2ELi32ELb1ELb0EEEJSG_NS5_IJNSR_ISE_SB_EENSR_INSA_ILi32EEESB_EEEEESH_SI_SH_SI_NS1B_6fusion15FusionCallbacksIS1F_NS1K_17LinearCombinationISH_fSH_fLNS_15FloatRoundStyleE2EEESG_S1J_JEEENS4_5SM1004TMEM4LOAD26SM100_TMEM_LOAD_32dp32b32xESY_NSZ_INS10_ILi2ELi4ELi3EEES13_NSR_INS5_IJS14_S1H_EEENS5_IJS1H_SB_EEEEEEENS4_39AutoVectorizingCopyWithAssumedAlignmentILi128EEENS4_14SM90_TMA_STOREES1Y_S20_S20_EEEvvEEEEvNT_6ParamsE,"a",@progbits
	.sectionflags	@""
	.align	4
.nv.constant0._ZN7cutlass13device_kernelINS_4gemm6kernel13GemmUniversalIN4cute5tupleIJiiiiEEENS1_10collective13CollectiveMmaINS1_35MainloopSm100TmaUmmaWarpSpecializedILi5ELi2ELi4ENS5_IJNS4_1CILi1EEESB_SB_EEEEENS5_IJNSA_ILi128EEESE_NSA_ILi64EEEEEENS_6half_tENS5_IJlSB_lEEESH_SI_NS4_8TiledMMAINS4_8MMA_AtomIJNS4_20SM100_MMA_F16BF16_SSISH_SH_fLi128ELi128ELNS4_4UMMA5MajorE0ELSN_0ELNSM_7ScaleInE0ELSO_0EEEEEENS4_6LayoutISC_NS5_IJNSA_ILi0EEESS_SS_EEEEENS5_IJNS4_10UnderscoreESV_SV_EEEEENS4_13SM90_TMA_LOADENS4_14ComposedLayoutINS4_7SwizzleILi3ELi4ELi3EEENS4_18smem_ptr_flag_bitsILi16EEENSR_INS5_IJNSA_ILi8EEESF_EEENS5_IJSF_SB_EEEEEEEvNS4_8identityESY_S18_vS19_EENS_8epilogue10collective18CollectiveEpilogueINS1B_23Sm100TmaWarpSpecializedILi4ELi2ELi32ELb1ELb0EEEJSG_NS5_IJNSR_ISE_SB_EENSR_INSA_ILi32EEESB_EEEEESH_SI_SH_SI_NS1B_6fusion15FusionCallbacksIS1F_NS1K_17LinearCombinationISH_fSH_fLNS_15FloatRoundStyleE2EEESG_S1J_JEEENS4_5SM1004TMEM4LOAD26SM100_TMEM_LOAD_32dp32b32xESY_NSZ_INS10_ILi2ELi4ELi3EEES13_NSR_INS5_IJS14_S1H_EEENS5_IJS1H_SB_EEEEEEENS4_39AutoVectorizingCopyWithAssumedAlignmentILi128EEENS4_14SM90_TMA_STOREES1Y_S20_S20_EEEvvEEEEvNT_6ParamsE:
	.zero		2944


//--------------------- SYMBOLS --------------------------

	.type		.nv.reservedSmem.offset0,@object
	.size		.nv.reservedSmem.offset0,0x4
	.type		.nv.reservedSmem.cap,@object
	.size		.nv.reservedSmem.cap,0x4
	.type		__assertfail,@function
